//
// Generated by NVIDIA NVVM Compiler
//
// Compiler Build ID: CL-36424714
// Cuda compilation tools, release 13.0, V13.0.88
// Based on NVVM 20.0.0
//

.version 9.0
.target sm_100
.address_size 64

	// .globl	rgba_to_greyscale

.visible .entry rgba_to_greyscale(
	.param .u64 .ptr .align 1 rgba_to_greyscale_param_0,
	.param .u64 .ptr .align 1 rgba_to_greyscale_param_1,
	.param .u32 rgba_to_greyscale_param_2,
	.param .u32 rgba_to_greyscale_param_3
)
{
	.reg .b16 	%rs<4>;
	.reg .b32 	%r<6>;
	.reg .b32 	%f<7>;
	.reg .b64 	%rd<9>;

	ld.param.u64 	%rd1, [rgba_to_greyscale_param_0];
	ld.param.u64 	%rd2, [rgba_to_greyscale_param_1];
	ld.param.u32 	%r1, [rgba_to_greyscale_param_3];
	cvta.to.global.u64 	%rd3, %rd2;
	cvta.to.global.u64 	%rd4, %rd1;
	mov.u32 	%r2, %ctaid.x;
	mov.u32 	%r3, %ctaid.y;
	mad.lo.s32 	%r4, %r1, %r2, %r3;
	cvt.u64.u32 	%rd5, %r4;
	mul.wide.u32 	%rd6, %r4, 3;
	add.s64 	%rd7, %rd4, %rd6;
	ld.global.u8 	%rs1, [%rd7];
	ld.global.u8 	%rs2, [%rd7+1];
	ld.global.u8 	%rs3, [%rd7+2];
	cvt.rn.f32.u16 	%f1, %rs1;
	cvt.rn.f32.u16 	%f2, %rs2;
	cvt.rn.f32.u16 	%f3, %rs3;
	mul.f32 	%f4, %f2, 0f3F1645A2;
	fma.rn.f32 	%f5, %f1, 0f3E991687, %f4;
	fma.rn.f32 	%f6, %f3, 0f3DE978D5, %f5;
	cvt.rzi.u32.f32 	%r5, %f6;
	add.s64 	%rd8, %rd3, %rd5;
	st.global.u8 	[%rd8], %r5;
	ret;

}
	// .globl	increment_naive
.visible .entry increment_naive(
	.param .u64 .ptr .align 1 increment_naive_param_0,
	.param .u32 increment_naive_param_1
)
{
	.reg .b32 	%r<9>;
	.reg .b64 	%rd<5>;

	ld.param.u64 	%rd1, [increment_naive_param_0];
	ld.param.u32 	%r1, [increment_naive_param_1];
	cvta.to.global.u64 	%rd2, %rd1;
	mov.u32 	%r2, %ctaid.x;
	mov.u32 	%r3, %ntid.x;
	mov.u32 	%r4, %tid.x;
	mad.lo.s32 	%r5, %r2, %r3, %r4;
	rem.s32 	%r6, %r5, %r1;
	mul.wide.s32 	%rd3, %r6, 4;
	add.s64 	%rd4, %rd2, %rd3;
	ld.global.u32 	%r7, [%rd4];
	add.s32 	%r8, %r7, 1;
	st.global.u32 	[%rd4], %r8;
	ret;

}
	// .globl	increment_atomic
.visible .entry increment_atomic(
	.param .u64 .ptr .align 1 increment_atomic_param_0,
	.param .u32 increment_atomic_param_1
)
{
	.reg .b32 	%r<8>;
	.reg .b64 	%rd<5>;

	ld.param.u64 	%rd1, [increment_atomic_param_0];
	ld.param.u32 	%r1, [increment_atomic_param_1];
	cvta.to.global.u64 	%rd2, %rd1;
	mov.u32 	%r2, %ctaid.x;
	mov.u32 	%r3, %ntid.x;
	mov.u32 	%r4, %tid.x;
	mad.lo.s32 	%r5, %r2, %r3, %r4;
	rem.s32 	%r6, %r5, %r1;
	mul.wide.s32 	%rd3, %r6, 4;
	add.s64 	%rd4, %rd2, %rd3;
	atom.global.add.u32 	%r7, [%rd4], 1;
	ret;

}
	// .globl	gaussian_blur
.visible .entry gaussian_blur(
	.param .u64 .ptr .align 1 gaussian_blur_param_0,
	.param .u64 .ptr .align 1 gaussian_blur_param_1,
	.param .u32 gaussian_blur_param_2,
	.param .u32 gaussian_blur_param_3,
	.param .u64 .ptr .align 1 gaussian_blur_param_4,
	.param .u32 gaussian_blur_param_5
)
{
	.reg .pred 	%p<29>;
	.reg .b16 	%rs<17>;
	.reg .b32 	%r<129>;
	.reg .b32 	%f<71>;
	.reg .b64 	%rd<48>;

	ld.param.u64 	%rd5, [gaussian_blur_param_0];
	ld.param.u64 	%rd4, [gaussian_blur_param_1];
	ld.param.u32 	%r36, [gaussian_blur_param_2];
	ld.param.u32 	%r34, [gaussian_blur_param_3];
	ld.param.u64 	%rd6, [gaussian_blur_param_4];
	ld.param.u32 	%r35, [gaussian_blur_param_5];
	cvta.to.global.u64 	%rd1, %rd6;
	cvta.to.global.u64 	%rd2, %rd5;
	mov.u32 	%r37, %ctaid.x;
	mov.u32 	%r38, %ntid.x;
	mov.u32 	%r39, %tid.x;
	mad.lo.s32 	%r1, %r37, %r38, %r39;
	mov.u32 	%r40, %ctaid.y;
	mov.u32 	%r41, %ntid.y;
	mov.u32 	%r42, %tid.y;
	mad.lo.s32 	%r43, %r40, %r41, %r42;
	setp.ge.u32 	%p1, %r1, %r34;
	setp.ge.u32 	%p2, %r43, %r36;
	or.pred  	%p3, %p1, %p2;
	@%p3 bra 	$L__BB3_17;
	cvta.to.global.u64 	%rd7, %rd4;
	mad.lo.s32 	%r44, %r34, %r43, %r1;
	cvt.u64.u32 	%rd8, %r44;
	add.s64 	%rd9, %rd2, %rd8;
	ld.global.u8 	%rs1, [%rd9];
	add.s64 	%rd3, %rd7, %rd8;
	st.global.u8 	[%rd3], %rs1;
	shr.u32 	%r45, %r35, 31;
	add.s32 	%r46, %r35, %r45;
	shr.s32 	%r3, %r46, 1;
	neg.s32 	%r121, %r3;
	setp.lt.s32 	%p4, %r35, -1;
	mov.f32 	%f69, 0f00000000;
	@%p4 bra 	$L__BB3_16;
	add.s32 	%r5, %r36, -1;
	add.s32 	%r6, %r34, -1;
	abs.s32 	%r7, %r3;
	add.s32 	%r8, %r3, %r7;
	add.s32 	%r47, %r8, 1;
	and.b32  	%r9, %r47, 7;
	mov.f32 	%f69, 0f00000000;
$L__BB3_3:
	mov.u32 	%r10, %r121;
	neg.s32 	%r127, %r3;
	setp.lt.u32 	%p5, %r8, 7;
	add.s32 	%r48, %r10, %r43;
	setp.lt.u32 	%p6, %r48, %r36;
	selp.b32 	%r49, %r48, %r5, %p6;
	max.s32 	%r50, %r49, 0;
	add.s32 	%r51, %r10, %r3;
	mul.lo.s32 	%r122, %r51, %r35;
	add.s32 	%r13, %r122, %r3;
	mul.lo.s32 	%r14, %r50, %r34;
	@%p5 bra 	$L__BB3_7;
	add.s32 	%r52, %r8, 1;
	and.b32  	%r53, %r52, -8;
	neg.s32 	%r124, %r53;
	sub.s32 	%r125, 3, %r3;
	sub.s32 	%r123, %r1, %r3;
$L__BB3_5:
	.pragma "nounroll";
	setp.lt.u32 	%p7, %r123, %r34;
	selp.b32 	%r54, %r123, %r6, %p7;
	max.s32 	%r55, %r54, 0;
	mul.wide.s32 	%rd10, %r122, 4;
	add.s64 	%rd11, %rd1, %rd10;
	ld.global.f32 	%f18, [%rd11];
	add.s32 	%r56, %r55, %r14;
	cvt.u64.u32 	%rd12, %r56;
	add.s64 	%rd13, %rd2, %rd12;
	ld.global.u8 	%rs2, [%rd13];
	cvt.rn.f32.u16 	%f19, %rs2;
	fma.rn.f32 	%f20, %f18, %f19, %f69;
	add.s32 	%r57, %r123, 1;
	setp.lt.u32 	%p8, %r57, %r34;
	selp.b32 	%r58, %r57, %r6, %p8;
	max.s32 	%r59, %r58, 0;
	ld.global.f32 	%f21, [%rd11+4];
	add.s32 	%r60, %r59, %r14;
	cvt.u64.u32 	%rd14, %r60;
	add.s64 	%rd15, %rd2, %rd14;
	ld.global.u8 	%rs3, [%rd15];
	cvt.rn.f32.u16 	%f22, %rs3;
	fma.rn.f32 	%f23, %f21, %f22, %f20;
	add.s32 	%r61, %r123, 2;
	setp.lt.u32 	%p9, %r61, %r34;
	selp.b32 	%r62, %r61, %r6, %p9;
	max.s32 	%r63, %r62, 0;
	ld.global.f32 	%f24, [%rd11+8];
	add.s32 	%r64, %r63, %r14;
	cvt.u64.u32 	%rd16, %r64;
	add.s64 	%rd17, %rd2, %rd16;
	ld.global.u8 	%rs4, [%rd17];
	cvt.rn.f32.u16 	%f25, %rs4;
	fma.rn.f32 	%f26, %f24, %f25, %f23;
	add.s32 	%r65, %r123, 3;
	setp.lt.u32 	%p10, %r65, %r34;
	selp.b32 	%r66, %r65, %r6, %p10;
	max.s32 	%r67, %r66, 0;
	ld.global.f32 	%f27, [%rd11+12];
	add.s32 	%r68, %r67, %r14;
	cvt.u64.u32 	%rd18, %r68;
	add.s64 	%rd19, %rd2, %rd18;
	ld.global.u8 	%rs5, [%rd19];
	cvt.rn.f32.u16 	%f28, %rs5;
	fma.rn.f32 	%f29, %f27, %f28, %f26;
	add.s32 	%r69, %r123, 4;
	setp.lt.u32 	%p11, %r69, %r34;
	selp.b32 	%r70, %r69, %r6, %p11;
	max.s32 	%r71, %r70, 0;
	ld.global.f32 	%f30, [%rd11+16];
	add.s32 	%r72, %r71, %r14;
	cvt.u64.u32 	%rd20, %r72;
	add.s64 	%rd21, %rd2, %rd20;
	ld.global.u8 	%rs6, [%rd21];
	cvt.rn.f32.u16 	%f31, %rs6;
	fma.rn.f32 	%f32, %f30, %f31, %f29;
	add.s32 	%r73, %r123, 5;
	setp.lt.u32 	%p12, %r73, %r34;
	selp.b32 	%r74, %r73, %r6, %p12;
	max.s32 	%r75, %r74, 0;
	ld.global.f32 	%f33, [%rd11+20];
	add.s32 	%r76, %r75, %r14;
	cvt.u64.u32 	%rd22, %r76;
	add.s64 	%rd23, %rd2, %rd22;
	ld.global.u8 	%rs7, [%rd23];
	cvt.rn.f32.u16 	%f34, %rs7;
	fma.rn.f32 	%f35, %f33, %f34, %f32;
	add.s32 	%r77, %r123, 6;
	setp.lt.u32 	%p13, %r77, %r34;
	selp.b32 	%r78, %r77, %r6, %p13;
	max.s32 	%r79, %r78, 0;
	ld.global.f32 	%f36, [%rd11+24];
	add.s32 	%r80, %r79, %r14;
	cvt.u64.u32 	%rd24, %r80;
	add.s64 	%rd25, %rd2, %rd24;
	ld.global.u8 	%rs8, [%rd25];
	cvt.rn.f32.u16 	%f37, %rs8;
	fma.rn.f32 	%f38, %f36, %f37, %f35;
	add.s32 	%r81, %r123, 7;
	setp.lt.u32 	%p14, %r81, %r34;
	selp.b32 	%r82, %r81, %r6, %p14;
	max.s32 	%r83, %r82, 0;
	ld.global.f32 	%f39, [%rd11+28];
	add.s32 	%r84, %r83, %r14;
	cvt.u64.u32 	%rd26, %r84;
	add.s64 	%rd27, %rd2, %rd26;
	ld.global.u8 	%rs9, [%rd27];
	cvt.rn.f32.u16 	%f40, %rs9;
	fma.rn.f32 	%f69, %f39, %f40, %f38;
	add.s32 	%r125, %r125, 8;
	add.s32 	%r124, %r124, 8;
	add.s32 	%r123, %r123, 8;
	add.s32 	%r122, %r122, 8;
	setp.ne.s32 	%p15, %r124, 0;
	@%p15 bra 	$L__BB3_5;
	add.s32 	%r127, %r125, -3;
$L__BB3_7:
	setp.eq.s32 	%p16, %r9, 0;
	@%p16 bra 	$L__BB3_15;
	add.s32 	%r85, %r9, -1;
	setp.lt.u32 	%p17, %r85, 3;
	@%p17 bra 	$L__BB3_10;
	add.s32 	%r86, %r127, %r1;
	setp.lt.u32 	%p18, %r86, %r34;
	selp.b32 	%r87, %r86, %r6, %p18;
	max.s32 	%r88, %r87, 0;
	add.s32 	%r89, %r13, %r127;
	mul.wide.s32 	%rd28, %r89, 4;
	add.s64 	%rd29, %rd1, %rd28;
	ld.global.f32 	%f42, [%rd29];
	add.s32 	%r90, %r88, %r14;
	cvt.u64.u32 	%rd30, %r90;
	add.s64 	%rd31, %rd2, %rd30;
	ld.global.u8 	%rs10, [%rd31];
	cvt.rn.f32.u16 	%f43, %rs10;
	fma.rn.f32 	%f44, %f42, %f43, %f69;
	add.s32 	%r91, %r86, 1;
	setp.lt.u32 	%p19, %r91, %r34;
	selp.b32 	%r92, %r91, %r6, %p19;
	max.s32 	%r93, %r92, 0;
	ld.global.f32 	%f45, [%rd29+4];
	add.s32 	%r94, %r93, %r14;
	cvt.u64.u32 	%rd32, %r94;
	add.s64 	%rd33, %rd2, %rd32;
	ld.global.u8 	%rs11, [%rd33];
	cvt.rn.f32.u16 	%f46, %rs11;
	fma.rn.f32 	%f47, %f45, %f46, %f44;
	add.s32 	%r95, %r86, 2;
	setp.lt.u32 	%p20, %r95, %r34;
	selp.b32 	%r96, %r95, %r6, %p20;
	max.s32 	%r97, %r96, 0;
	ld.global.f32 	%f48, [%rd29+8];
	add.s32 	%r98, %r97, %r14;
	cvt.u64.u32 	%rd34, %r98;
	add.s64 	%rd35, %rd2, %rd34;
	ld.global.u8 	%rs12, [%rd35];
	cvt.rn.f32.u16 	%f49, %rs12;
	fma.rn.f32 	%f50, %f48, %f49, %f47;
	add.s32 	%r99, %r86, 3;
	setp.lt.u32 	%p21, %r99, %r34;
	selp.b32 	%r100, %r99, %r6, %p21;
	max.s32 	%r101, %r100, 0;
	ld.global.f32 	%f51, [%rd29+12];
	add.s32 	%r102, %r101, %r14;
	cvt.u64.u32 	%rd36, %r102;
	add.s64 	%rd37, %rd2, %rd36;
	ld.global.u8 	%rs13, [%rd37];
	cvt.rn.f32.u16 	%f52, %rs13;
	fma.rn.f32 	%f69, %f51, %f52, %f50;
	add.s32 	%r127, %r127, 4;
$L__BB3_10:
	add.s32 	%r104, %r8, 1;
	and.b32  	%r103, %r104, 3;
	setp.eq.s32 	%p22, %r103, 0;
	@%p22 bra 	$L__BB3_15;
	setp.eq.s32 	%p23, %r103, 1;
	@%p23 bra 	$L__BB3_13;
	add.s32 	%r105, %r127, %r1;
	setp.lt.u32 	%p24, %r105, %r34;
	selp.b32 	%r106, %r105, %r6, %p24;
	max.s32 	%r107, %r106, 0;
	add.s32 	%r108, %r13, %r127;
	mul.wide.s32 	%rd38, %r108, 4;
	add.s64 	%rd39, %rd1, %rd38;
	ld.global.f32 	%f54, [%rd39];
	add.s32 	%r109, %r107, %r14;
	cvt.u64.u32 	%rd40, %r109;
	add.s64 	%rd41, %rd2, %rd40;
	ld.global.u8 	%rs14, [%rd41];
	cvt.rn.f32.u16 	%f55, %rs14;
	fma.rn.f32 	%f56, %f54, %f55, %f69;
	add.s32 	%r110, %r105, 1;
	setp.lt.u32 	%p25, %r110, %r34;
	selp.b32 	%r111, %r110, %r6, %p25;
	max.s32 	%r112, %r111, 0;
	ld.global.f32 	%f57, [%rd39+4];
	add.s32 	%r113, %r112, %r14;
	cvt.u64.u32 	%rd42, %r113;
	add.s64 	%rd43, %rd2, %rd42;
	ld.global.u8 	%rs15, [%rd43];
	cvt.rn.f32.u16 	%f58, %rs15;
	fma.rn.f32 	%f69, %f57, %f58, %f56;
	add.s32 	%r127, %r127, 2;
$L__BB3_13:
	and.b32  	%r114, %r8, 1;
	setp.eq.b32 	%p26, %r114, 1;
	@%p26 bra 	$L__BB3_15;
	add.s32 	%r115, %r127, %r1;
	setp.lt.u32 	%p27, %r115, %r34;
	selp.b32 	%r116, %r115, %r6, %p27;
	max.s32 	%r117, %r116, 0;
	add.s32 	%r118, %r13, %r127;
	mul.wide.s32 	%rd44, %r118, 4;
	add.s64 	%rd45, %rd1, %rd44;
	ld.global.f32 	%f59, [%rd45];
	add.s32 	%r119, %r117, %r14;
	cvt.u64.u32 	%rd46, %r119;
	add.s64 	%rd47, %rd2, %rd46;
	ld.global.u8 	%rs16, [%rd47];
	cvt.rn.f32.u16 	%f60, %rs16;
	fma.rn.f32 	%f69, %f59, %f60, %f69;
$L__BB3_15:
	add.s32 	%r121, %r10, 1;
	setp.ne.s32 	%p28, %r10, %r7;
	@%p28 bra 	$L__BB3_3;
$L__BB3_16:
	cvt.rzi.u32.f32 	%r120, %f69;
	st.global.u8 	[%rd3], %r120;
$L__BB3_17:
	ret;

}
	// .globl	separateChannels
.visible .entry separateChannels(
	.param .u64 .ptr .align 1 separateChannels_param_0,
	.param .u32 separateChannels_param_1,
	.param .u32 separateChannels_param_2,
	.param .u64 .ptr .align 1 separateChannels_param_3,
	.param .u64 .ptr .align 1 separateChannels_param_4,
	.param .u64 .ptr .align 1 separateChannels_param_5
)
{
	.reg .pred 	%p<4>;
	.reg .b16 	%rs<4>;
	.reg .b32 	%r<14>;
	.reg .b64 	%rd<15>;

	ld.param.u64 	%rd1, [separateChannels_param_0];
	ld.param.u32 	%r2, [separateChannels_param_1];
	ld.param.u32 	%r4, [separateChannels_param_2];
	ld.param.u64 	%rd2, [separateChannels_param_3];
	ld.param.u64 	%rd3, [separateChannels_param_4];
	ld.param.u64 	%rd4, [separateChannels_param_5];
	mov.u32 	%r5, %ctaid.x;
	mov.u32 	%r6, %ntid.x;
	mov.u32 	%r7, %tid.x;
	mad.lo.s32 	%r8, %r5, %r6, %r7;
	mov.u32 	%r9, %ctaid.y;
	mov.u32 	%r10, %ntid.y;
	mov.u32 	%r11, %tid.y;
	mad.lo.s32 	%r12, %r9, %r10, %r11;
	mad.lo.s32 	%r1, %r4, %r12, %r8;
	setp.ge.u32 	%p1, %r8, %r4;
	setp.ge.u32 	%p2, %r12, %r2;
	or.pred  	%p3, %p1, %p2;
	@%p3 bra 	$L__BB4_2;
	cvta.to.global.u64 	%rd5, %rd1;
	cvta.to.global.u64 	%rd6, %rd2;
	cvta.to.global.u64 	%rd7, %rd3;
	cvta.to.global.u64 	%rd8, %rd4;
	cvt.u64.u32 	%rd9, %r1;
	mul.wide.u32 	%rd10, %r1, 3;
	add.s64 	%rd11, %rd5, %rd10;
	ld.global.u8 	%rs1, [%rd11];
	ld.global.u8 	%rs2, [%rd11+1];
	ld.global.u8 	%rs3, [%rd11+2];
	add.s64 	%rd12, %rd6, %rd9;
	st.global.u8 	[%rd12], %rs1;
	add.s64 	%rd13, %rd7, %rd9;
	st.global.u8 	[%rd13], %rs2;
	add.s64 	%rd14, %rd8, %rd9;
	st.global.u8 	[%rd14], %rs3;
$L__BB4_2:
	ret;

}
	// .globl	recombineChannels
.visible .entry recombineChannels(
	.param .u64 .ptr .align 1 recombineChannels_param_0,
	.param .u64 .ptr .align 1 recombineChannels_param_1,
	.param .u64 .ptr .align 1 recombineChannels_param_2,
	.param .u64 .ptr .align 1 recombineChannels_param_3,
	.param .u32 recombineChannels_param_4,
	.param .u32 recombineChannels_param_5
)
{
	.reg .pred 	%p<4>;
	.reg .b16 	%rs<4>;
	.reg .b32 	%r<14>;
	.reg .b64 	%rd<15>;

	ld.param.u64 	%rd1, [recombineChannels_param_0];
	ld.param.u64 	%rd2, [recombineChannels_param_1];
	ld.param.u64 	%rd3, [recombineChannels_param_2];
	ld.param.u64 	%rd4, [recombineChannels_param_3];
	ld.param.u32 	%r2, [recombineChannels_param_4];
	ld.param.u32 	%r4, [recombineChannels_param_5];
	mov.u32 	%r5, %ctaid.x;
	mov.u32 	%r6, %ntid.x;
	mov.u32 	%r7, %tid.x;
	mad.lo.s32 	%r8, %r5, %r6, %r7;
	mov.u32 	%r9, %ctaid.y;
	mov.u32 	%r10, %ntid.y;
	mov.u32 	%r11, %tid.y;
	mad.lo.s32 	%r12, %r9, %r10, %r11;
	mad.lo.s32 	%r1, %r4, %r12, %r8;
	setp.ge.u32 	%p1, %r8, %r4;
	setp.ge.u32 	%p2, %r12, %r2;
	or.pred  	%p3, %p1, %p2;
	@%p3 bra 	$L__BB5_2;
	cvta.to.global.u64 	%rd5, %rd1;
	cvta.to.global.u64 	%rd6, %rd2;
	cvta.to.global.u64 	%rd7, %rd3;
	cvta.to.global.u64 	%rd8, %rd4;
	cvt.u64.u32 	%rd9, %r1;
	add.s64 	%rd10, %rd5, %rd9;
	ld.global.u8 	%rs1, [%rd10];
	add.s64 	%rd11, %rd6, %rd9;
	ld.global.u8 	%rs2, [%rd11];
	add.s64 	%rd12, %rd7, %rd9;
	ld.global.u8 	%rs3, [%rd12];
	mul.wide.u32 	%rd13, %r1, 3;
	add.s64 	%rd14, %rd8, %rd13;
	st.global.u8 	[%rd14], %rs1;
	st.global.u8 	[%rd14+1], %rs2;
	st.global.u8 	[%rd14+2], %rs3;
$L__BB5_2:
	ret;

}


// ===== COMPILED SASS (sm_100) =====

	.target	sm_100

	.elftype	@"ET_EXEC"


//--------------------- .note.nv.tkinfo           --------------------------
	.section	.note.nv.tkinfo,"",@"SHT_NOTE"
	.sectionflags	@"SHF_NOTE_NV_TKINFO"
	.tkinfo
        /*0018*/ 	.word	0x00000002
        /*0030*/ 	.string	""
        /*0030*/ 	.string	"ptxas"
        /*0030*/ 	.string	"Cuda compilation tools, release 13.0, V13.0.88"
        /*0030*/ 	.string	"Build cuda_13.0.r13.0/compiler.36424714_0"
        /*0030*/ 	.string	"-arch sm_100 -m 64 "



//--------------------- .note.nv.cuinfo           --------------------------
	.section	.note.nv.cuinfo,"",@"SHT_NOTE"
	.sectionflags	@"SHF_NOTE_NV_CUINFO"
        /*0018*/ 	.short	0x0002
        /*001a*/ 	.short	0x0064
        /*001c*/ 	.short	0x0082
	.zero		2


//--------------------- .nv.info                  --------------------------
	.section	.nv.info,"",@"SHT_CUDA_INFO"
	.align	4


	//----- nvinfo : EIATTR_REGCOUNT
	.align		4
        /*0000*/ 	.byte	0x04, 0x2f
        /*0002*/ 	.short	(.L_1 - .L_0)
	.align		4
.L_0:
        /*0004*/ 	.word	index@(rgba_to_greyscale)
        /*0008*/ 	.word	0x0000000a


	//----- nvinfo : EIATTR_FRAME_SIZE
	.align		4
.L_1:
        /*000c*/ 	.byte	0x04, 0x11
        /*000e*/ 	.short	(.L_3 - .L_2)
	.align		4
.L_2:
        /*0010*/ 	.word	index@(rgba_to_greyscale)
        /*0014*/ 	.word	0x00000000


	//----- nvinfo : EIATTR_REGCOUNT
	.align		4
.L_3:
        /*0018*/ 	.byte	0x04, 0x2f
        /*001a*/ 	.short	(.L_5 - .L_4)
	.align		4
.L_4:
        /*001c*/ 	.word	index@(increment_naive)
        /*0020*/ 	.word	0x0000000b


	//----- nvinfo : EIATTR_FRAME_SIZE
	.align		4
.L_5:
        /*0024*/ 	.byte	0x04, 0x11
        /*0026*/ 	.short	(.L_7 - .L_6)
	.align		4
.L_6:
        /*0028*/ 	.word	index@(increment_naive)
        /*002c*/ 	.word	0x00000000


	//----- nvinfo : EIATTR_REGCOUNT
	.align		4
.L_7:
        /*0030*/ 	.byte	0x04, 0x2f
        /*0032*/ 	.short	(.L_9 - .L_8)
	.align		4
.L_8:
        /*0034*/ 	.word	index@(increment_atomic)
        /*0038*/ 	.word	0x0000000b


	//----- nvinfo : EIATTR_FRAME_SIZE
	.align		4
.L_9:
        /*003c*/ 	.byte	0x04, 0x11
        /*003e*/ 	.short	(.L_11 - .L_10)
	.align		4
.L_10:
        /*0040*/ 	.word	index@(increment_atomic)
        /*0044*/ 	.word	0x00000000


	//----- nvinfo : EIATTR_REGCOUNT
	.align		4
.L_11:
        /*0048*/ 	.byte	0x04, 0x2f
        /*004a*/ 	.short	(.L_13 - .L_12)
	.align		4
.L_12:
        /*004c*/ 	.word	index@(gaussian_blur)
        /*0050*/ 	.word	0x00000020


	//----- nvinfo : EIATTR_FRAME_SIZE
	.align		4
.L_13:
        /*0054*/ 	.byte	0x04, 0x11
        /*0056*/ 	.short	(.L_15 - .L_14)
	.align		4
.L_14:
        /*0058*/ 	.word	index@(gaussian_blur)
        /*005c*/ 	.word	0x00000000


	//----- nvinfo : EIATTR_REGCOUNT
	.align		4
.L_15:
        /*0060*/ 	.byte	0x04, 0x2f
        /*0062*/ 	.short	(.L_17 - .L_16)
	.align		4
.L_16:
        /*0064*/ 	.word	index@(separateChannels)
        /*0068*/ 	.word	0x00000012


	//----- nvinfo : EIATTR_FRAME_SIZE
	.align		4
.L_17:
        /*006c*/ 	.byte	0x04, 0x11
        /*006e*/ 	.short	(.L_19 - .L_18)
	.align		4
.L_18:
        /*0070*/ 	.word	index@(separateChannels)
        /*0074*/ 	.word	0x00000000


	//----- nvinfo : EIATTR_REGCOUNT
	.align		4
.L_19:
        /*0078*/ 	.byte	0x04, 0x2f
        /*007a*/ 	.short	(.L_21 - .L_20)
	.align		4
.L_20:
        /*007c*/ 	.word	index@(recombineChannels)
        /*0080*/ 	.word	0x0000000e


	//----- nvinfo : EIATTR_FRAME_SIZE
	.align		4
.L_21:
        /*0084*/ 	.byte	0x04, 0x11
        /*0086*/ 	.short	(.L_23 - .L_22)
	.align		4
.L_22:
        /*0088*/ 	.word	index@(recombineChannels)
        /*008c*/ 	.word	0x00000000


	//----- nvinfo : EIATTR_MIN_STACK_SIZE
	.align		4
.L_23:
        /*0090*/ 	.byte	0x04, 0x12
        /*0092*/ 	.short	(.L_25 - .L_24)
	.align		4
.L_24:
        /*0094*/ 	.word	index@(recombineChannels)
        /*0098*/ 	.word	0x00000000


	//----- nvinfo : EIATTR_MIN_STACK_SIZE
	.align		4
.L_25:
        /*009c*/ 	.byte	0x04, 0x12
        /*009e*/ 	.short	(.L_27 - .L_26)
	.align		4
.L_26:
        /*00a0*/ 	.word	index@(separateChannels)
        /*00a4*/ 	.word	0x00000000


	//----- nvinfo : EIATTR_MIN_STACK_SIZE
	.align		4
.L_27:
        /*00a8*/ 	.byte	0x04, 0x12
        /*00aa*/ 	.short	(.L_29 - .L_28)
	.align		4
.L_28:
        /*00ac*/ 	.word	index@(gaussian_blur)
        /*00b0*/ 	.word	0x00000000


	//----- nvinfo : EIATTR_MIN_STACK_SIZE
	.align		4
.L_29:
        /*00b4*/ 	.byte	0x04, 0x12
        /*00b6*/ 	.short	(.L_31 - .L_30)
	.align		4
.L_30:
        /*00b8*/ 	.word	index@(increment_atomic)
        /*00bc*/ 	.word	0x00000000


	//----- nvinfo : EIATTR_MIN_STACK_SIZE
	.align		4
.L_31:
        /*00c0*/ 	.byte	0x04, 0x12
        /*00c2*/ 	.short	(.L_33 - .L_32)
	.align		4
.L_32:
        /*00c4*/ 	.word	index@(increment_naive)
        /*00c8*/ 	.word	0x00000000


	//----- nvinfo : EIATTR_MIN_STACK_SIZE
	.align		4
.L_33:
        /*00cc*/ 	.byte	0x04, 0x12
        /*00ce*/ 	.short	(.L_35 - .L_34)
	.align		4
.L_34:
        /*00d0*/ 	.word	index@(rgba_to_greyscale)
        /*00d4*/ 	.word	0x00000000
.L_35:


//--------------------- .nv.compat                --------------------------
	.section	.nv.compat,"",@"SHT_CUDA_COMPAT_INFO"
	.align	4
        /*0000*/ 	.byte	0x02, 0x09, 0x00, 0x00, 0x02, 0x02, 0x01, 0x00, 0x02, 0x05, 0x05, 0x00, 0x03, 0x07, 0x01, 0x01
        /*0010*/ 	.byte	0x02, 0x03, 0x00, 0x00, 0x02, 0x06, 0x01, 0x00, 0x04, 0x0b, 0x08, 0x00, 0x09, 0x00, 0x00, 0x00
        /*0020*/ 	.byte	0x00, 0x00, 0x00, 0x00


//--------------------- .nv.info.recombineChannels --------------------------
	.section	.nv.info.recombineChannels,"",@"SHT_CUDA_INFO"
	.sectionflags	@""
	.align	4


	//----- nvinfo : EIATTR_CUDA_API_VERSION
	.align		4
        /*0000*/ 	.byte	0x04, 0x37
        /*0002*/ 	.short	(.L_37 - .L_36)
.L_36:
        /*0004*/ 	.word	0x00000082


	//----- nvinfo : EIATTR_KPARAM_INFO
	.align		4
.L_37:
        /*0008*/ 	.byte	0x04, 0x17
        /*000a*/ 	.short	(.L_39 - .L_38)
.L_38:
        /*000c*/ 	.word	0x00000000
        /*0010*/ 	.short	0x0005
        /*0012*/ 	.short	0x0024
        /*0014*/ 	.byte	0x00, 0xf0, 0x11, 0x00


	//----- nvinfo : EIATTR_KPARAM_INFO
	.align		4
.L_39:
        /*0018*/ 	.byte	0x04, 0x17
        /*001a*/ 	.short	(.L_41 - .L_40)
.L_40:
        /*001c*/ 	.word	0x00000000
        /*0020*/ 	.short	0x0004
        /*0022*/ 	.short	0x0020
        /*0024*/ 	.byte	0x00, 0xf0, 0x11, 0x00


	//----- nvinfo : EIATTR_KPARAM_INFO
	.align		4
.L_41:
        /*0028*/ 	.byte	0x04, 0x17
        /*002a*/ 	.short	(.L_43 - .L_42)
.L_42:
        /*002c*/ 	.word	0x00000000
        /*0030*/ 	.short	0x0003
        /*0032*/ 	.short	0x0018
        /*0034*/ 	.byte	0x00, 0xf5, 0x21, 0x00


	//----- nvinfo : EIATTR_KPARAM_INFO
	.align		4
.L_43:
        /*0038*/ 	.byte	0x04, 0x17
        /*003a*/ 	.short	(.L_45 - .L_44)
.L_44:
        /*003c*/ 	.word	0x00000000
        /*0040*/ 	.short	0x0002
        /*0042*/ 	.short	0x0010
        /*0044*/ 	.byte	0x00, 0xf5, 0x21, 0x00


	//----- nvinfo : EIATTR_KPARAM_INFO
	.align		4
.L_45:
        /*0048*/ 	.byte	0x04, 0x17
        /*004a*/ 	.short	(.L_47 - .L_46)
.L_46:
        /*004c*/ 	.word	0x00000000
        /*0050*/ 	.short	0x0001
        /*0052*/ 	.short	0x0008
        /*0054*/ 	.byte	0x00, 0xf5, 0x21, 0x00


	//----- nvinfo : EIATTR_KPARAM_INFO
	.align		4
.L_47:
        /*0058*/ 	.byte	0x04, 0x17
        /*005a*/ 	.short	(.L_49 - .L_48)
.L_48:
        /*005c*/ 	.word	0x00000000
        /*0060*/ 	.short	0x0000
        /*0062*/ 	.short	0x0000
        /*0064*/ 	.byte	0x00, 0xf5, 0x21, 0x00


	//----- nvinfo : EIATTR_SPARSE_MMA_MASK
	.align		4
.L_49:
        /*0068*/ 	.byte	0x03, 0x50
        /*006a*/ 	.short	0x0000


	//----- nvinfo : EIATTR_MAXREG_COUNT
	.align		4
        /*006c*/ 	.byte	0x03, 0x1b
        /*006e*/ 	.short	0x00ff


	//----- nvinfo : EIATTR_MERCURY_ISA_VERSION
	.align		4
        /*0070*/ 	.byte	0x03, 0x5f
        /*0072*/ 	.short	0x0101


	//----- nvinfo : EIATTR_VRC_CTA_INIT_COUNT
	.align		4
        /*0074*/ 	.byte	0x02, 0x4a
	.zero		1
	.zero		1


	//----- nvinfo : EIATTR_EXIT_INSTR_OFFSETS
	.align		4
        /*0078*/ 	.byte	0x04, 0x1c
        /*007a*/ 	.short	(.L_51 - .L_50)


	//   ....[0]....
.L_50:
        /*007c*/ 	.word	0x000000d0


	//   ....[1]....
        /*0080*/ 	.word	0x000001f0


	//----- nvinfo : EIATTR_CBANK_PARAM_SIZE
	.align		4
.L_51:
        /*0084*/ 	.byte	0x03, 0x19
        /*0086*/ 	.short	0x0028


	//----- nvinfo : EIATTR_PARAM_CBANK
	.align		4
        /*0088*/ 	.byte	0x04, 0x0a
        /*008a*/ 	.short	(.L_53 - .L_52)
	.align		4
.L_52:
        /*008c*/ 	.word	index@(.nv.constant0.recombineChannels)
        /*0090*/ 	.short	0x0380
        /*0092*/ 	.short	0x0028


	//----- nvinfo : EIATTR_SW_WAR
	.align		4
.L_53:
        /*0094*/ 	.byte	0x04, 0x36
        /*0096*/ 	.short	(.L_55 - .L_54)
.L_54:
        /*0098*/ 	.word	0x00000008
.L_55:


//--------------------- .nv.info.separateChannels --------------------------
	.section	.nv.info.separateChannels,"",@"SHT_CUDA_INFO"
	.sectionflags	@""
	.align	4


	//----- nvinfo : EIATTR_CUDA_API_VERSION
	.align		4
        /*0000*/ 	.byte	0x04, 0x37
        /*0002*/ 	.short	(.L_57 - .L_56)
.L_56:
        /*0004*/ 	.word	0x00000082


	//----- nvinfo : EIATTR_KPARAM_INFO
	.align		4
.L_57:
        /*0008*/ 	.byte	0x04, 0x17
        /*000a*/ 	.short	(.L_59 - .L_58)
.L_58:
        /*000c*/ 	.word	0x00000000
        /*0010*/ 	.short	0x0005
        /*0012*/ 	.short	0x0020
        /*0014*/ 	.byte	0x00, 0xf5, 0x21, 0x00


	//----- nvinfo : EIATTR_KPARAM_INFO
	.align		4
.L_59:
        /*0018*/ 	.byte	0x04, 0x17
        /*001a*/ 	.short	(.L_61 - .L_60)
.L_60:
        /*001c*/ 	.word	0x00000000
        /*0020*/ 	.short	0x0004
        /*0022*/ 	.short	0x0018
        /*0024*/ 	.byte	0x00, 0xf5, 0x21, 0x00


	//----- nvinfo : EIATTR_KPARAM_INFO
	.align		4
.L_61:
        /*0028*/ 	.byte	0x04, 0x17
        /*002a*/ 	.short	(.L_63 - .L_62)
.L_62:
        /*002c*/ 	.word	0x00000000
        /*0030*/ 	.short	0x0003
        /*0032*/ 	.short	0x0010
        /*0034*/ 	.byte	0x00, 0xf5, 0x21, 0x00


	//----- nvinfo : EIATTR_KPARAM_INFO
	.align		4
.L_63:
        /*0038*/ 	.byte	0x04, 0x17
        /*003a*/ 	.short	(.L_65 - .L_64)
.L_64:
        /*003c*/ 	.word	0x00000000
        /*0040*/ 	.short	0x0002
        /*0042*/ 	.short	0x000c
        /*0044*/ 	.byte	0x00, 0xf0, 0x11, 0x00


	//----- nvinfo : EIATTR_KPARAM_INFO
	.align		4
.L_65:
        /*0048*/ 	.byte	0x04, 0x17
        /*004a*/ 	.short	(.L_67 - .L_66)
.L_66:
        /*004c*/ 	.word	0x00000000
        /*0050*/ 	.short	0x0001
        /*0052*/ 	.short	0x0008
        /*0054*/ 	.byte	0x00, 0xf0, 0x11, 0x00


	//----- nvinfo : EIATTR_KPARAM_INFO
	.align		4
.L_67:
        /*0058*/ 	.byte	0x04, 0x17
        /*005a*/ 	.short	(.L_69 - .L_68)
.L_68:
        /*005c*/ 	.word	0x00000000
        /*0060*/ 	.short	0x0000
        /*0062*/ 	.short	0x0000
        /*0064*/ 	.byte	0x00, 0xf5, 0x21, 0x00


	//----- nvinfo : EIATTR_SPARSE_MMA_MASK
	.align		4
.L_69:
        /*0068*/ 	.byte	0x03, 0x50
        /*006a*/ 	.short	0x0000


	//----- nvinfo : EIATTR_MAXREG_COUNT
	.align		4
        /*006c*/ 	.byte	0x03, 0x1b
        /*006e*/ 	.short	0x00ff


	//----- nvinfo : EIATTR_MERCURY_ISA_VERSION
	.align		4
        /*0070*/ 	.byte	0x03, 0x5f
        /*0072*/ 	.short	0x0101


	//----- nvinfo : EIATTR_VRC_CTA_INIT_COUNT
	.align		4
        /*0074*/ 	.byte	0x02, 0x4a
	.zero		1
	.zero		1


	//----- nvinfo : EIATTR_EXIT_INSTR_OFFSETS
	.align		4
        /*0078*/ 	.byte	0x04, 0x1c
        /*007a*/ 	.short	(.L_71 - .L_70)


	//   ....[0]....
.L_70:
        /*007c*/ 	.word	0x000000d0


	//   ....[1]....
        /*0080*/ 	.word	0x000001f0


	//----- nvinfo : EIATTR_CBANK_PARAM_SIZE
	.align		4
.L_71:
        /*0084*/ 	.byte	0x03, 0x19
        /*0086*/ 	.short	0x0028


	//----- nvinfo : EIATTR_PARAM_CBANK
	.align		4
        /*0088*/ 	.byte	0x04, 0x0a
        /*008a*/ 	.short	(.L_73 - .L_72)
	.align		4
.L_72:
        /*008c*/ 	.word	index@(.nv.constant0.separateChannels)
        /*0090*/ 	.short	0x0380
        /*0092*/ 	.short	0x0028


	//----- nvinfo : EIATTR_SW_WAR
	.align		4
.L_73:
        /*0094*/ 	.byte	0x04, 0x36
        /*0096*/ 	.short	(.L_75 - .L_74)
.L_74:
        /*0098*/ 	.word	0x00000008
.L_75:


//--------------------- .nv.info.gaussian_blur    --------------------------
	.section	.nv.info.gaussian_blur,"",@"SHT_CUDA_INFO"
	.sectionflags	@""
	.align	4


	//----- nvinfo : EIATTR_CUDA_API_VERSION
	.align		4
        /*0000*/ 	.byte	0x04, 0x37
        /*0002*/ 	.short	(.L_77 - .L_76)
.L_76:
        /*0004*/ 	.word	0x00000082


	//----- nvinfo : EIATTR_KPARAM_INFO
	.align		4
.L_77:
        /*0008*/ 	.byte	0x04, 0x17
        /*000a*/ 	.short	(.L_79 - .L_78)
.L_78:
        /*000c*/ 	.word	0x00000000
        /*0010*/ 	.short	0x0005
        /*0012*/ 	.short	0x0020
        /*0014*/ 	.byte	0x00, 0xf0, 0x11, 0x00


	//----- nvinfo : EIATTR_KPARAM_INFO
	.align		4
.L_79:
        /*0018*/ 	.byte	0x04, 0x17
        /*001a*/ 	.short	(.L_81 - .L_80)
.L_80:
        /*001c*/ 	.word	0x00000000
        /*0020*/ 	.short	0x0004
        /*0022*/ 	.short	0x0018
        /*0024*/ 	.byte	0x00, 0xf5, 0x21, 0x00


	//----- nvinfo : EIATTR_KPARAM_INFO
	.align		4
.L_81:
        /*0028*/ 	.byte	0x04, 0x17
        /*002a*/ 	.short	(.L_83 - .L_82)
.L_82:
        /*002c*/ 	.word	0x00000000
        /*0030*/ 	.short	0x0003
        /*0032*/ 	.short	0x0014
        /*0034*/ 	.byte	0x00, 0xf0, 0x11, 0x00


	//----- nvinfo : EIATTR_KPARAM_INFO
	.align		4
.L_83:
        /*0038*/ 	.byte	0x04, 0x17
        /*003a*/ 	.short	(.L_85 - .L_84)
.L_84:
        /*003c*/ 	.word	0x00000000
        /*0040*/ 	.short	0x0002
        /*0042*/ 	.short	0x0010
        /*0044*/ 	.byte	0x00, 0xf0, 0x11, 0x00


	//----- nvinfo : EIATTR_KPARAM_INFO
	.align		4
.L_85:
        /*0048*/ 	.byte	0x04, 0x17
        /*004a*/ 	.short	(.L_87 - .L_86)
.L_86:
        /*004c*/ 	.word	0x00000000
        /*0050*/ 	.short	0x0001
        /*0052*/ 	.short	0x0008
        /*0054*/ 	.byte	0x00, 0xf5, 0x21, 0x00


	//----- nvinfo : EIATTR_KPARAM_INFO
	.align		4
.L_87:
        /*0058*/ 	.byte	0x04, 0x17
        /*005a*/ 	.short	(.L_89 - .L_88)
.L_88:
        /*005c*/ 	.word	0x00000000
        /*0060*/ 	.short	0x0000
        /*0062*/ 	.short	0x0000
        /*0064*/ 	.byte	0x00, 0xf5, 0x21, 0x00


	//----- nvinfo : EIATTR_SPARSE_MMA_MASK
	.align		4
.L_89:
        /*0068*/ 	.byte	0x03, 0x50
        /*006a*/ 	.short	0x0000


	//----- nvinfo : EIATTR_MAXREG_COUNT
	.align		4
        /*006c*/ 	.byte	0x03, 0x1b
        /*006e*/ 	.short	0x00ff


	//----- nvinfo : EIATTR_MERCURY_ISA_VERSION
	.align		4
        /*0070*/ 	.byte	0x03, 0x5f
        /*0072*/ 	.short	0x0101


	//----- nvinfo : EIATTR_VRC_CTA_INIT_COUNT
	.align		4
        /*0074*/ 	.byte	0x02, 0x4a
	.zero		1
	.zero		1


	//----- nvinfo : EIATTR_EXIT_INSTR_OFFSETS
	.align		4
        /*0078*/ 	.byte	0x04, 0x1c
        /*007a*/ 	.short	(.L_91 - .L_90)


	//   ....[0]....
.L_90:
        /*007c*/ 	.word	0x000000c0


	//   ....[1]....
        /*0080*/ 	.word	0x00001090


	//----- nvinfo : EIATTR_CBANK_PARAM_SIZE
	.align		4
.L_91:
        /*0084*/ 	.byte	0x03, 0x19
        /*0086*/ 	.short	0x0024


	//----- nvinfo : EIATTR_PARAM_CBANK
	.align		4
        /*0088*/ 	.byte	0x04, 0x0a
        /*008a*/ 	.short	(.L_93 - .L_92)
	.align		4
.L_92:
        /*008c*/ 	.word	index@(.nv.constant0.gaussian_blur)
        /*0090*/ 	.short	0x0380
        /*0092*/ 	.short	0x0024


	//----- nvinfo : EIATTR_SW_WAR
	.align		4
.L_93:
        /*0094*/ 	.byte	0x04, 0x36
        /*0096*/ 	.short	(.L_95 - .L_94)
.L_94:
        /*0098*/ 	.word	0x00000008
.L_95:


//--------------------- .nv.info.increment_atomic --------------------------
	.section	.nv.info.increment_atomic,"",@"SHT_CUDA_INFO"
	.sectionflags	@""
	.align	4


	//----- nvinfo : EIATTR_CUDA_API_VERSION
	.align		4
        /*0000*/ 	.byte	0x04, 0x37
        /*0002*/ 	.short	(.L_97 - .L_96)
.L_96:
        /*0004*/ 	.word	0x00000082


	//----- nvinfo : EIATTR_KPARAM_INFO
	.align		4
.L_97:
        /*0008*/ 	.byte	0x04, 0x17
        /*000a*/ 	.short	(.L_99 - .L_98)
.L_98:
        /*000c*/ 	.word	0x00000000
        /*0010*/ 	.short	0x0001
        /*0012*/ 	.short	0x0008
        /*0014*/ 	.byte	0x00, 0xf0, 0x11, 0x00


	//----- nvinfo : EIATTR_KPARAM_INFO
	.align		4
.L_99:
        /*0018*/ 	.byte	0x04, 0x17
        /*001a*/ 	.short	(.L_101 - .L_100)
.L_100:
        /*001c*/ 	.word	0x00000000
        /*0020*/ 	.short	0x0000
        /*0022*/ 	.short	0x0000
        /*0024*/ 	.byte	0x00, 0xf5, 0x21, 0x00


	//----- nvinfo : EIATTR_SPARSE_MMA_MASK
	.align		4
.L_101:
        /*0028*/ 	.byte	0x03, 0x50
        /*002a*/ 	.short	0x0000


	//----- nvinfo : EIATTR_MAXREG_COUNT
	.align		4
        /*002c*/ 	.byte	0x03, 0x1b
        /*002e*/ 	.short	0x00ff


	//----- nvinfo : EIATTR_MERCURY_ISA_VERSION
	.align		4
        /*0030*/ 	.byte	0x03, 0x5f
        /*0032*/ 	.short	0x0101


	//----- nvinfo : EIATTR_VRC_CTA_INIT_COUNT
	.align		4
        /*0034*/ 	.byte	0x02, 0x4a
	.zero		1
	.zero		1


	//----- nvinfo : EIATTR_EXIT_INSTR_OFFSETS
	.align		4
        /*0038*/ 	.byte	0x04, 0x1c
        /*003a*/ 	.short	(.L_103 - .L_102)


	//   ....[0]....
.L_102:
        /*003c*/ 	.word	0x00000200


	//----- nvinfo : EIATTR_CBANK_PARAM_SIZE
	.align		4
.L_103:
        /*0040*/ 	.byte	0x03, 0x19
        /*0042*/ 	.short	0x000c


	//----- nvinfo : EIATTR_PARAM_CBANK
	.align		4
        /*0044*/ 	.byte	0x04, 0x0a
        /*0046*/ 	.short	(.L_105 - .L_104)
	.align		4
.L_104:
        /*0048*/ 	.word	index@(.nv.constant0.increment_atomic)
        /*004c*/ 	.short	0x0380
        /*004e*/ 	.short	0x000c


	//----- nvinfo : EIATTR_SW_WAR
	.align		4
.L_105:
        /*0050*/ 	.byte	0x04, 0x36
        /*0052*/ 	.short	(.L_107 - .L_106)
.L_106:
        /*0054*/ 	.word	0x00000008
.L_107:


//--------------------- .nv.info.increment_naive  --------------------------
	.section	.nv.info.increment_naive,"",@"SHT_CUDA_INFO"
	.sectionflags	@""
	.align	4


	//----- nvinfo : EIATTR_CUDA_API_VERSION
	.align		4
        /*0000*/ 	.byte	0x04, 0x37
        /*0002*/ 	.short	(.L_109 - .L_108)
.L_108:
        /*0004*/ 	.word	0x00000082


	//----- nvinfo : EIATTR_KPARAM_INFO
	.align		4
.L_109:
        /*0008*/ 	.byte	0x04, 0x17
        /*000a*/ 	.short	(.L_111 - .L_110)
.L_110:
        /*000c*/ 	.word	0x00000000
        /*0010*/ 	.short	0x0001
        /*0012*/ 	.short	0x0008
        /*0014*/ 	.byte	0x00, 0xf0, 0x11, 0x00


	//----- nvinfo : EIATTR_KPARAM_INFO
	.align		4
.L_111:
        /*0018*/ 	.byte	0x04, 0x17
        /*001a*/ 	.short	(.L_113 - .L_112)
.L_112:
        /*001c*/ 	.word	0x00000000
        /*0020*/ 	.short	0x0000
        /*0022*/ 	.short	0x0000
        /*0024*/ 	.byte	0x00, 0xf5, 0x21, 0x00


	//----- nvinfo : EIATTR_SPARSE_MMA_MASK
	.align		4
.L_113:
        /*0028*/ 	.byte	0x03, 0x50
        /*002a*/ 	.short	0x0000


	//----- nvinfo : EIATTR_MAXREG_COUNT
	.align		4
        /*002c*/ 	.byte	0x03, 0x1b
        /*002e*/ 	.short	0x00ff


	//----- nvinfo : EIATTR_MERCURY_ISA_VERSION
	.align		4
        /*0030*/ 	.byte	0x03, 0x5f
        /*0032*/ 	.short	0x0101


	//----- nvinfo : EIATTR_VRC_CTA_INIT_COUNT
	.align		4
        /*0034*/ 	.byte	0x02, 0x4a
	.zero		1
	.zero		1


	//----- nvinfo : EIATTR_EXIT_INSTR_OFFSETS
	.align		4
        /*0038*/ 	.byte	0x04, 0x1c
        /*003a*/ 	.short	(.L_115 - .L_114)


	//   ....[0]....
.L_114:
        /*003c*/ 	.word	0x00000210


	//----- nvinfo : EIATTR_CBANK_PARAM_SIZE
	.align		4
.L_115:
        /*0040*/ 	.byte	0x03, 0x19
        /*0042*/ 	.short	0x000c


	//----- nvinfo : EIATTR_PARAM_CBANK
	.align		4
        /*0044*/ 	.byte	0x04, 0x0a
        /*0046*/ 	.short	(.L_117 - .L_116)
	.align		4
.L_116:
        /*0048*/ 	.word	index@(.nv.constant0.increment_naive)
        /*004c*/ 	.short	0x0380
        /*004e*/ 	.short	0x000c


	//----- nvinfo : EIATTR_SW_WAR
	.align		4
.L_117:
        /*0050*/ 	.byte	0x04, 0x36
        /*0052*/ 	.short	(.L_119 - .L_118)
.L_118:
        /*0054*/ 	.word	0x00000008
.L_119:


//--------------------- .nv.info.rgba_to_greyscale --------------------------
	.section	.nv.info.rgba_to_greyscale,"",@"SHT_CUDA_INFO"
	.sectionflags	@""
	.align	4


	//----- nvinfo : EIATTR_CUDA_API_VERSION
	.align		4
        /*0000*/ 	.byte	0x04, 0x37
        /*0002*/ 	.short	(.L_121 - .L_120)
.L_120:
        /*0004*/ 	.word	0x00000082


	//----- nvinfo : EIATTR_KPARAM_INFO
	.align		4
.L_121:
        /*0008*/ 	.byte	0x04, 0x17
        /*000a*/ 	.short	(.L_123 - .L_122)
.L_122:
        /*000c*/ 	.word	0x00000000
        /*0010*/ 	.short	0x0003
        /*0012*/ 	.short	0x0014
        /*0014*/ 	.byte	0x00, 0xf0, 0x11, 0x00


	//----- nvinfo : EIATTR_KPARAM_INFO
	.align		4
.L_123:
        /*0018*/ 	.byte	0x04, 0x17
        /*001a*/ 	.short	(.L_125 - .L_124)
.L_124:
        /*001c*/ 	.word	0x00000000
        /*0020*/ 	.short	0x0002
        /*0022*/ 	.short	0x0010
        /*0024*/ 	.byte	0x00, 0xf0, 0x11, 0x00


	//----- nvinfo : EIATTR_KPARAM_INFO
	.align		4
.L_125:
        /*0028*/ 	.byte	0x04, 0x17
        /*002a*/ 	.short	(.L_127 - .L_126)
.L_126:
        /*002c*/ 	.word	0x00000000
        /*0030*/ 	.short	0x0001
        /*0032*/ 	.short	0x0008
        /*0034*/ 	.byte	0x00, 0xf5, 0x21, 0x00


	//----- nvinfo : EIATTR_KPARAM_INFO
	.align		4
.L_127:
        /*0038*/ 	.byte	0x04, 0x17
        /*003a*/ 	.short	(.L_129 - .L_128)
.L_128:
        /*003c*/ 	.word	0x00000000
        /*0040*/ 	.short	0x0000
        /*0042*/ 	.short	0x0000
        /*0044*/ 	.byte	0x00, 0xf5, 0x21, 0x00


	//----- nvinfo : EIATTR_SPARSE_MMA_MASK
	.align		4
.L_129:
        /*0048*/ 	.byte	0x03, 0x50
        /*004a*/ 	.short	0x0000


	//----- nvinfo : EIATTR_MAXREG_COUNT
	.align		4
        /*004c*/ 	.byte	0x03, 0x1b
        /*004e*/ 	.short	0x00ff


	//----- nvinfo : EIATTR_MERCURY_ISA_VERSION
	.align		4
        /*0050*/ 	.byte	0x03, 0x5f
        /*0052*/ 	.short	0x0101


	//----- nvinfo : EIATTR_VRC_CTA_INIT_COUNT
	.align		4
        /*0054*/ 	.byte	0x02, 0x4a
	.zero		1
	.zero		1


	//----- nvinfo : EIATTR_EXIT_INSTR_OFFSETS
	.align		4
        /*0058*/ 	.byte	0x04, 0x1c
        /*005a*/ 	.short	(.L_131 - .L_130)


	//   ....[0]....
.L_130:
        /*005c*/ 	.word	0x00000160


	//----- nvinfo : EIATTR_CBANK_PARAM_SIZE
	.align		4
.L_131:
        /*0060*/ 	.byte	0x03, 0x19
        /*0062*/ 	.short	0x0018


	//----- nvinfo : EIATTR_PARAM_CBANK
	.align		4
        /*0064*/ 	.byte	0x04, 0x0a
        /*0066*/ 	.short	(.L_133 - .L_132)
	.align		4
.L_132:
        /*0068*/ 	.word	index@(.nv.constant0.rgba_to_greyscale)
        /*006c*/ 	.short	0x0380
        /*006e*/ 	.short	0x0018


	//----- nvinfo : EIATTR_SW_WAR
	.align		4
.L_133:
        /*0070*/ 	.byte	0x04, 0x36
        /*0072*/ 	.short	(.L_135 - .L_134)
.L_134:
        /*0074*/ 	.word	0x00000008
.L_135:


//--------------------- .nv.callgraph             --------------------------
	.section	.nv.callgraph,"",@"SHT_CUDA_CALLGRAPH"
	.align	4
	.sectionentsize	8
	.align		4
        /*0000*/ 	.word	0x00000000
	.align		4
        /*0004*/ 	.word	0xffffffff
	.align		4
        /*0008*/ 	.word	0x00000000
	.align		4
        /*000c*/ 	.word	0xfffffffe
	.align		4
        /*0010*/ 	.word	0x00000000
	.align		4
        /*0014*/ 	.word	0xfffffffd
	.align		4
        /*0018*/ 	.word	0x00000000
	.align		4
        /*001c*/ 	.word	0xfffffffc


//--------------------- .text.recombineChannels   --------------------------
	.section	.text.recombineChannels,"ax",@progbits
	.align	128
        .global         recombineChannels
        .type           recombineChannels,@function
        .size           recombineChannels,(.L_x_13 - recombineChannels)
        .other          recombineChannels,@"STO_CUDA_ENTRY STV_DEFAULT"
recombineChannels:
.text.recombineChannels:
[----:B------:R-:W-:Y:S01]  /*0000*/  LDC R1, c[0x0][0x37c] ;  /* 0x0000df00ff017b82 */ /* 0x000fe20000000800 */
[----:B------:R-:W0:Y:S07]  /*0010*/  S2R R2, SR_TID.Y ;  /* 0x0000000000027919 */ /* 0x000e2e0000002200 */
[----:B------:R-:W1:Y:S01]  /*0020*/  LDC R0, c[0x0][0x360] ;  /* 0x0000d800ff007b82 */ /* 0x000e620000000800 */
[----:B------:R-:W2:Y:S01]  /*0030*/  LDCU.64 UR6, c[0x0][0x3a0] ;  /* 0x00007400ff0677ac */ /* 0x000ea20008000a00 */
[----:B------:R-:W1:Y:S06]  /*0040*/  S2R R5, SR_TID.X ;  /* 0x0000000000057919 */ /* 0x000e6c0000002100 */
[----:B------:R-:W0:Y:S08]  /*0050*/  S2UR UR5, SR_CTAID.Y ;  /* 0x00000000000579c3 */ /* 0x000e300000002600 */
[----:B------:R-:W0:Y:S08]  /*0060*/  LDC R3, c[0x0][0x364] ;  /* 0x0000d900ff037b82 */ /* 0x000e300000000800 */
[----:B------:R-:W1:Y:S01]  /*0070*/  S2UR UR4, SR_CTAID.X ;  /* 0x00000000000479c3 */ /* 0x000e620000002500 */
[----:B0-----:R-:W-:-:S05]  /*0080*/  IMAD R3, R3, UR5, R2 ;  /* 0x0000000503037c24 */ /* 0x001fca000f8e0202 */
[----:B--2---:R-:W-:Y:S01]  /*0090*/  ISETP.GE.U32.AND P0, PT, R3, UR6, PT ;  /* 0x0000000603007c0c */ /* 0x004fe2000bf06070 */
[----:B-1----:R-:W-:-:S04]  /*00a0*/  IMAD R0, R0, UR4, R5 ;  /* 0x0000000400007c24 */ /* 0x002fc8000f8e0205 */
[----:B------:R-:W-:Y:S01]  /*00b0*/  IMAD R11, R3, UR7, R0 ;  /* 0x00000007030b7c24 */ /* 0x000fe2000f8e0200 */
[----:B------:R-:W-:-:S13]  /*00c0*/  ISETP.GE.U32.OR P0, PT, R0, UR7, P0 ;  /* 0x0000000700007c0c */ /* 0x000fda0008706470 */
[----:B------:R-:W-:Y:S05]  /*00d0*/  @P0 EXIT ;  /* 0x000000000000094d */ /* 0x000fea0003800000 */
[----:B------:R-:W0:Y:S01]  /*00e0*/  LDCU.128 UR8, c[0x0][0x380] ;  /* 0x00007000ff0877ac */ /* 0x000e220008000c00 */
[----:B------:R-:W1:Y:S01]  /*00f0*/  LDC.64 R2, c[0x0][0x398] ;  /* 0x0000e600ff027b82 */ /* 0x000e620000000a00 */
[----:B------:R-:W2:Y:S01]  /*0100*/  LDCU.64 UR6, c[0x0][0x390] ;  /* 0x00007200ff0677ac */ /* 0x000ea20008000a00 */
[----:B------:R-:W3:Y:S01]  /*0110*/  LDCU.64 UR4, c[0x0][0x358] ;  /* 0x00006b00ff0477ac */ /* 0x000ee20008000a00 */
[C---:B0-----:R-:W-:Y:S02]  /*0120*/  IADD3 R4, P0, PT, R11.reuse, UR8, RZ ;  /* 0x000000080b047c10 */ /* 0x041fe4000ff1e0ff */
[C---:B------:R-:W-:Y:S02]  /*0130*/  IADD3 R6, P1, PT, R11.reuse, UR10, RZ ;  /* 0x0000000a0b067c10 */ /* 0x040fe4000ff3e0ff */
[----:B--2---:R-:W-:Y:S01]  /*0140*/  IADD3 R8, P2, PT, R11, UR6, RZ ;  /* 0x000000060b087c10 */ /* 0x004fe2000ff5e0ff */
[----:B------:R-:W-:Y:S01]  /*0150*/  IMAD.X R5, RZ, RZ, UR9, P0 ;  /* 0x00000009ff057e24 */ /* 0x000fe200080e06ff */
[----:B------:R-:W-:-:S03]  /*0160*/  IADD3.X R7, PT, PT, RZ, UR11, RZ, P1, !PT ;  /* 0x0000000bff077c10 */ /* 0x000fc60008ffe4ff */
[----:B------:R-:W-:Y:S02]  /*0170*/  IMAD.X R9, RZ, RZ, UR7, P2 ;  /* 0x00000007ff097e24 */ /* 0x000fe400090e06ff */
[----:B---3--:R-:W2:Y:S04]  /*0180*/  LDG.E.U8 R5, desc[UR4][R4.64] ;  /* 0x0000000404057981 */ /* 0x008ea8000c1e1100 */
[----:B------:R-:W3:Y:S04]  /*0190*/  LDG.E.U8 R7, desc[UR4][R6.64] ;  /* 0x0000000406077981 */ /* 0x000ee8000c1e1100 */
[----:B------:R-:W4:Y:S01]  /*01a0*/  LDG.E.U8 R9, desc[UR4][R8.64] ;  /* 0x0000000408097981 */ /* 0x000f22000c1e1100 */
[----:B-1----:R-:W-:-:S05]  /*01b0*/  IMAD.WIDE.U32 R2, R11, 0x3, R2 ;  /* 0x000000030b027825 */ /* 0x002fca00078e0002 */
[----:B--2---:R-:W-:Y:S04]  /*01c0*/  STG.E.U8 desc[UR4][R2.64], R5 ;  /* 0x0000000502007986 */ /* 0x004fe8000c101104 */
[----:B---3--:R-:W-:Y:S04]  /*01d0*/  STG.E.U8 desc[UR4][R2.64+0x1], R7 ;  /* 0x0000010702007986 */ /* 0x008fe8000c101104 */
[----:B----4-:R-:W-:Y:S01]  /*01e0*/  STG.E.U8 desc[UR4][R2.64+0x2], R9 ;  /* 0x0000020902007986 */ /* 0x010fe2000c101104 */
[----:B------:R-:W-:Y:S05]  /*01f0*/  EXIT ;  /* 0x000000000000794d */ /* 0x000fea0003800000 */
.L_x_0:
[----:B------:R-:W-:-:S00]  /*0200*/  BRA `(.L_x_0) ;  /* 0xfffffffc00fc7947 */ /* 0x000fc0000383ffff */
[----:B------:R-:W-:-:S00]  /*0210*/  NOP ;  /* 0x0000000000007918 */ /* 0x000fc00000000000 */
        /* <DEDUP_REMOVED lines=14> */
.L_x_13:


//--------------------- .text.separateChannels    --------------------------
	.section	.text.separateChannels,"ax",@progbits
	.align	128
        .global         separateChannels
        .type           separateChannels,@function
        .size           separateChannels,(.L_x_14 - separateChannels)
        .other          separateChannels,@"STO_CUDA_ENTRY STV_DEFAULT"
separateChannels:
.text.separateChannels:
        /* <DEDUP_REMOVED lines=14> */
[----:B------:R-:W0:Y:S01]  /*00e0*/  LDC.64 R2, c[0x0][0x380] ;  /* 0x0000e000ff027b82 */ /* 0x000e220000000a00 */
[----:B------:R-:W1:Y:S01]  /*00f0*/  LDCU.64 UR4, c[0x0][0x358] ;  /* 0x00006b00ff0477ac */ /* 0x000e620008000a00 */
[----:B------:R-:W2:Y:S01]  /*0100*/  LDCU.128 UR8, c[0x0][0x390] ;  /* 0x00007200ff0877ac */ /* 0x000ea20008000c00 */
[----:B------:R-:W3:Y:S01]  /*0110*/  LDCU.64 UR6, c[0x0][0x3a0] ;  /* 0x00007400ff0677ac */ /* 0x000ee20008000a00 */
[----:B0-----:R-:W-:-:S05]  /*0120*/  IMAD.WIDE.U32 R2, R9, 0x3, R2 ;  /* 0x0000000309027825 */ /* 0x001fca00078e0002 */
[----:B-1----:R-:W4:Y:S04]  /*0130*/  LDG.E.U8 R11, desc[UR4][R2.64] ;  /* 0x00000004020b7981 */ /* 0x002f28000c1e1100 */
[----:B------:R-:W5:Y:S04]  /*0140*/  LDG.E.U8 R13, desc[UR4][R2.64+0x1] ;  /* 0x00000104020d7981 */ /* 0x000f68000c1e1100 */
[----:B------:R-:W5:Y:S01]  /*0150*/  LDG.E.U8 R15, desc[UR4][R2.64+0x2] ;  /* 0x00000204020f7981 */ /* 0x000f62000c1e1100 */
[C---:B--2---:R-:W-:Y:S02]  /*0160*/  IADD3 R4, P0, PT, R9.reuse, UR8, RZ ;  /* 0x0000000809047c10 */ /* 0x044fe4000ff1e0ff */
[----:B------:R-:W-:-:S02]  /*0170*/  IADD3 R6, P1, PT, R9, UR10, RZ ;  /* 0x0000000a09067c10 */ /* 0x000fc4000ff3e0ff */
[----:B---3--:R-:W-:Y:S01]  /*0180*/  IADD3 R8, P2, PT, R9, UR6, RZ ;  /* 0x0000000609087c10 */ /* 0x008fe2000ff5e0ff */
[----:B------:R-:W-:Y:S01]  /*0190*/  IMAD.X R5, RZ, RZ, UR9, P0 ;  /* 0x00000009ff057e24 */ /* 0x000fe200080e06ff */
[----:B------:R-:W-:-:S03]  /*01a0*/  IADD3.X R7, PT, PT, RZ, UR11, RZ, P1, !PT ;  /* 0x0000000bff077c10 */ /* 0x000fc60008ffe4ff */
[----:B------:R-:W-:Y:S01]  /*01b0*/  IMAD.X R9, RZ, RZ, UR7, P2 ;  /* 0x00000007ff097e24 */ /* 0x000fe200090e06ff */
[----:B----4-:R-:W-:Y:S04]  /*01c0*/  STG.E.U8 desc[UR4][R4.64], R11 ;  /* 0x0000000b04007986 */ /* 0x010fe8000c101104 */
[----:B-----5:R-:W-:Y:S04]  /*01d0*/  STG.E.U8 desc[UR4][R6.64], R13 ;  /* 0x0000000d06007986 */ /* 0x020fe8000c101104 */
[----:B------:R-:W-:Y:S01]  /*01e0*/  STG.E.U8 desc[UR4][R8.64], R15 ;  /* 0x0000000f08007986 */ /* 0x000fe2000c101104 */
[----:B------:R-:W-:Y:S05]  /*01f0*/  EXIT ;  /* 0x000000000000794d */ /* 0x000fea0003800000 */
.L_x_1:
        /* <DEDUP_REMOVED lines=16> */
.L_x_14:


//--------------------- .text.gaussian_blur       --------------------------
	.section	.text.gaussian_blur,"ax",@progbits
	.align	128
        .global         gaussian_blur
        .type           gaussian_blur,@function
        .size           gaussian_blur,(.L_x_15 - gaussian_blur)
        .other          gaussian_blur,@"STO_CUDA_ENTRY STV_DEFAULT"
gaussian_blur:
.text.gaussian_blur:
        /* <DEDUP_REMOVED lines=10> */
[----:B-1----:R-:W-:-:S05]  /*00a0*/  IMAD R3, R3, UR4, R2 ;  /* 0x0000000403037c24 */ /* 0x002fca000f8e0202 */
[----:B------:R-:W-:-:S13]  /*00b0*/  ISETP.GE.U32.OR P0, PT, R3, UR9, P0 ;  /* 0x0000000903007c0c */ /* 0x000fda0008706470 */
[----:B------:R-:W-:Y:S05]  /*00c0*/  @P0 EXIT ;  /* 0x000000000000094d */ /* 0x000fea0003800000 */
[----:B------:R-:W0:Y:S01]  /*00d0*/  LDCU.128 UR12, c[0x0][0x380] ;  /* 0x00007000ff0c77ac */ /* 0x000e220008000c00 */
[----:B------:R-:W-:Y:S01]  /*00e0*/  IMAD R12, R0, UR9, R3 ;  /* 0x00000009000c7c24 */ /* 0x000fe2000f8e0203 */
[----:B------:R-:W1:Y:S01]  /*00f0*/  LDC R2, c[0x0][0x3a0] ;  /* 0x0000e800ff027b82 */ /* 0x000e620000000800 */
[----:B------:R-:W2:Y:S03]  /*0100*/  LDCU.64 UR6, c[0x0][0x358] ;  /* 0x00006b00ff0677ac */ /* 0x000ea60008000a00 */
[----:B0-----:R-:W-:-:S05]  /*0110*/  IADD3 R4, P0, PT, R12, UR12, RZ ;  /* 0x0000000c0c047c10 */ /* 0x001fca000ff1e0ff */
[----:B------:R-:W-:-:S06]  /*0120*/  IMAD.X R5, RZ, RZ, UR13, P0 ;  /* 0x0000000dff057e24 */ /* 0x000fcc00080e06ff */
[----:B--2---:R-:W2:Y:S01]  /*0130*/  LDG.E.U8 R5, desc[UR6][R4.64] ;  /* 0x0000000604057981 */ /* 0x004ea2000c1e1100 */
[----:B------:R-:W-:Y:S01]  /*0140*/  IADD3 R12, P0, PT, R12, UR14, RZ ;  /* 0x0000000e0c0c7c10 */ /* 0x000fe2000ff1e0ff */
[----:B------:R-:W-:-:S04]  /*0150*/  IMAD.MOV.U32 R19, RZ, RZ, RZ ;  /* 0x000000ffff137224 */ /* 0x000fc800078e00ff */
[----:B------:R-:W-:Y:S01]  /*0160*/  IMAD.X R13, RZ, RZ, UR15, P0 ;  /* 0x0000000fff0d7e24 */ /* 0x000fe200080e06ff */
[C---:B-1----:R-:W-:Y:S02]  /*0170*/  ISETP.GE.AND P0, PT, R2.reuse, -0x1, PT ;  /* 0xffffffff0200780c */ /* 0x042fe40003f06270 */
[----:B------:R-:W-:Y:S02]  /*0180*/  LEA.HI R2, R2, R2, RZ, 0x1 ;  /* 0x0000000202027211 */ /* 0x000fe400078f08ff */
[----:B--2---:R0:W-:Y:S09]  /*0190*/  STG.E.U8 desc[UR6][R12.64], R5 ;  /* 0x000000050c007986 */ /* 0x0041f2000c101106 */
[----:B------:R-:W-:Y:S05]  /*01a0*/  @!P0 BRA `(.L_x_2) ;  /* 0x0000000c00b08947 */ /* 0x000fea0003800000 */
[----:B------:R-:W-:Y:S01]  /*01b0*/  SHF.R.S32.HI R4, RZ, 0x1, R2 ;  /* 0x00000001ff047819 */ /* 0x000fe20000011402 */
[----:B------:R-:W-:Y:S01]  /*01c0*/  IMAD.MOV.U32 R19, RZ, RZ, RZ ;  /* 0x000000ffff137224 */ /* 0x000fe200078e00ff */
[----:B------:R-:W-:Y:S02]  /*01d0*/  UIADD3 UR4, UPT, UPT, UR8, -0x1, URZ ;  /* 0xffffffff08047890 */ /* 0x000fe4000fffe0ff */
[----:B0-----:R-:W-:Y:S01]  /*01e0*/  IABS R5, R4 ;  /* 0x0000000400057213 */ /* 0x001fe20000000000 */
[----:B------:R-:W-:Y:S01]  /*01f0*/  IMAD.MOV R7, RZ, RZ, -R4 ;  /* 0x000000ffff077224 */ /* 0x000fe200078e0a04 */
[----:B------:R-:W-:-:S03]  /*0200*/  UIADD3 UR5, UPT, UPT, UR9, -0x1, URZ ;  /* 0xffffffff09057890 */ /* 0x000fc6000fffe0ff */
[----:B------:R-:W-:-:S04]  /*0210*/  IMAD.IADD R5, R4, 0x1, R5 ;  /* 0x0000000104057824 */ /* 0x000fc800078e0205 */
[----:B------:R-:W-:-:S05]  /*0220*/  VIADD R6, R5, 0x1 ;  /* 0x0000000105067836 */ /* 0x000fca0000000000 */
[----:B------:R-:W-:-:S07]  /*0230*/  LOP3.LUT R6, R6, 0x7, RZ, 0xc0, !PT ;  /* 0x0000000706067812 */ /* 0x000fce00078ec0ff */
.L_x_8:
[----:B------:R-:W0:Y:S01]  /*0240*/  LDCU UR10, c[0x0][0x390] ;  /* 0x00007200ff0a77ac */ /* 0x000e220008000800 */
[----:B------:R-:W-:Y:S01]  /*0250*/  ISETP.GE.U32.AND P2, PT, R5, 0x7, PT ;  /* 0x000000070500780c */ /* 0x000fe20003f46070 */
[--C-:B------:R-:W-:Y:S01]  /*0260*/  IMAD.IADD R2, R0, 0x1, R7.reuse ;  /* 0x0000000100027824 */ /* 0x100fe200078e0207 */
[----:B------:R-:W-:Y:S01]  /*0270*/  IABS R10, R4 ;  /* 0x00000004000a7213 */ /* 0x000fe20000000000 */
[----:B------:R-:W1:Y:S01]  /*0280*/  LDCU UR11, c[0x0][0x3a0] ;  /* 0x00007400ff0b77ac */ /* 0x000e620008000800 */
[----:B------:R-:W-:Y:S02]  /*0290*/  IMAD.IADD R8, R4, 0x1, R7 ;  /* 0x0000000104087824 */ /* 0x000fe400078e0207 */
[C---:B------:R-:W-:Y:S01]  /*02a0*/  ISETP.NE.AND P0, PT, R7.reuse, R10, PT ;  /* 0x0000000a0700720c */ /* 0x040fe20003f05270 */
[----:B------:R-:W-:Y:S01]  /*02b0*/  VIADD R7, R7, 0x1 ;  /* 0x0000000107077836 */ /* 0x000fe20000000000 */
[----:B0-----:R-:W-:Y:S01]  /*02c0*/  ISETP.GE.U32.AND P1, PT, R2, UR10, PT ;  /* 0x0000000a02007c0c */ /* 0x001fe2000bf26070 */
[----:B-1----:R-:W-:-:S03]  /*02d0*/  IMAD R11, R8, UR11, RZ ;  /* 0x0000000b080b7c24 */ /* 0x002fc6000f8e02ff */
[----:B------:R-:W-:Y:S01]  /*02e0*/  SEL R9, R2, UR4, !P1 ;  /* 0x0000000402097c07 */ /* 0x000fe2000c800000 */
[----:B------:R-:W-:Y:S02]  /*02f0*/  IMAD.MOV R2, RZ, RZ, -R4 ;  /* 0x000000ffff027224 */ /* 0x000fe400078e0a04 */
[----:B------:R-:W-:Y:S01]  /*0300*/  IMAD.IADD R8, R4, 0x1, R11 ;  /* 0x0000000104087824 */ /* 0x000fe200078e020b */
[----:B------:R-:W-:Y:S01]  /*0310*/  VIMNMX R9, PT, PT, RZ, R9, !PT ;  /* 0x00000009ff097248 */ /* 0x000fe20007fe0100 */
[----:B------:R-:W-:Y:S06]  /*0320*/  @!P2 BRA `(.L_x_3) ;  /* 0x0000000400a0a947 */ /* 0x000fec0003800000 */
[----:B------:R-:W0:Y:S01]  /*0330*/  LDC.64 R14, c[0x0][0x398] ;  /* 0x0000e600ff0e7b82 */ /* 0x000e220000000a00 */
[----:B------:R-:W-:Y:S01]  /*0340*/  VIADD R16, R5, 0x1 ;  /* 0x0000000105107836 */ /* 0x000fe20000000000 */
[----:B------:R-:W-:Y:S01]  /*0350*/  IADD3 R20, PT, PT, -R4, 0x3, RZ ;  /* 0x0000000304147810 */ /* 0x000fe20007ffe1ff */
[----:B------:R-:W-:Y:S01]  /*0360*/  IMAD.MOV.U32 R2, RZ, RZ, R11 ;  /* 0x000000ffff027224 */ /* 0x000fe200078e000b */
[----:B------:R-:W1:Y:S01]  /*0370*/  LDCU UR10, c[0x0][0x394] ;  /* 0x00007280ff0a77ac */ /* 0x000e620008000800 */
[----:B------:R-:W-:Y:S01]  /*0380*/  IMAD.IADD R10, R3, 0x1, -R4 ;  /* 0x00000001030a7824 */ /* 0x000fe200078e0a04 */
[----:B------:R-:W-:Y:S01]  /*0390*/  LOP3.LUT R16, R16, 0xfffffff8, RZ, 0xc0, !PT ;  /* 0xfffffff810107812 */ /* 0x000fe200078ec0ff */
[----:B------:R-:W2:Y:S04]  /*03a0*/  LDCU.64 UR12, c[0x0][0x380] ;  /* 0x00007000ff0c77ac */ /* 0x000ea80008000a00 */
[----:B------:R-:W-:-:S07]  /*03b0*/  IMAD.MOV R11, RZ, RZ, -R16 ;  /* 0x000000ffff0b7224 */ /* 0x000fce00078e0a10 */
.L_x_4:
[----:B-1----:R-:W-:Y:S01]  /*03c0*/  ISETP.GE.U32.AND P1, PT, R10, UR10, PT ;  /* 0x0000000a0a007c0c */ /* 0x002fe2000bf26070 */
[----:B0-----:R-:W-:-:S03]  /*03d0*/  IMAD.WIDE R26, R2, 0x4, R14 ;  /* 0x00000004021a7825 */ /* 0x001fc600078e020e */
[----:B------:R-:W-:Y:S02]  /*03e0*/  SEL R16, R10, UR5, !P1 ;  /* 0x000000050a107c07 */ /* 0x000fe4000c800000 */
[----:B------:R-:W3:Y:S02]  /*03f0*/  LDG.E R24, desc[UR6][R26.64] ;  /* 0x000000061a187981 */ /* 0x000ee4000c1e1900 */
[----:B------:R-:W-:-:S05]  /*0400*/  VIMNMX R16, PT, PT, RZ, R16, !PT ;  /* 0x00000010ff107248 */ /* 0x000fca0007fe0100 */
[----:B------:R-:W-:-:S05]  /*0410*/  IMAD R16, R9, UR10, R16 ;  /* 0x0000000a09107c24 */ /* 0x000fca000f8e0210 */
[----:B--2---:R-:W-:-:S05]  /*0420*/  IADD3 R16, P1, PT, R16, UR12, RZ ;  /* 0x0000000c10107c10 */ /* 0x004fca000ff3e0ff */
[----:B------:R-:W-:-:S05]  /*0430*/  IMAD.X R17, RZ, RZ, UR13, P1 ;  /* 0x0000000dff117e24 */ /* 0x000fca00088e06ff */
[----:B------:R-:W2:Y:S01]  /*0440*/  LDG.E.U8 R16, desc[UR6][R16.64] ;  /* 0x0000000610107981 */ /* 0x000ea2000c1e1100 */
[----:B------:R-:W-:-:S05]  /*0450*/  VIADD R18, R10, 0x1 ;  /* 0x000000010a127836 */ /* 0x000fca0000000000 */
[----:B------:R-:W-:-:S04]  /*0460*/  ISETP.GE.U32.AND P1, PT, R18, UR10, PT ;  /* 0x0000000a12007c0c */ /* 0x000fc8000bf26070 */
[----:B------:R-:W-:-:S04]  /*0470*/  SEL R18, R18, UR5, !P1 ;  /* 0x0000000512127c07 */ /* 0x000fc8000c800000 */
[----:B------:R-:W-:Y:S01]  /*0480*/  VIMNMX R18, PT, PT, RZ, R18, !PT ;  /* 0x00000012ff127248 */ /* 0x000fe20007fe0100 */
[----:B------:R-:W-:-:S04]  /*0490*/  VIADD R21, R10, 0x2 ;  /* 0x000000020a157836 */ /* 0x000fc80000000000 */
[----:B------:R-:W-:Y:S01]  /*04a0*/  IMAD R18, R9, UR10, R18 ;  /* 0x0000000a09127c24 */ /* 0x000fe2000f8e0212 */
[----:B------:R-:W-:-:S04]  /*04b0*/  ISETP.GE.U32.AND P1, PT, R21, UR10, PT ;  /* 0x0000000a15007c0c */ /* 0x000fc8000bf26070 */
[----:B------:R-:W-:Y:S01]  /*04c0*/  IADD3 R22, P2, PT, R18, UR12, RZ ;  /* 0x0000000c12167c10 */ /* 0x000fe2000ff5e0ff */
[----:B------:R-:W-:Y:S01]  /*04d0*/  VIADD R25, R10, 0x3 ;  /* 0x000000030a197836 */ /* 0x000fe20000000000 */
[----:B------:R-:W-:-:S03]  /*04e0*/  SEL R21, R21, UR5, !P1 ;  /* 0x0000000515157c07 */ /* 0x000fc6000c800000 */
[----:B------:R-:W-:Y:S01]  /*04f0*/  IMAD.X R23, RZ, RZ, UR13, P2 ;  /* 0x0000000dff177e24 */ /* 0x000fe200090e06ff */
[C---:B------:R-:W-:Y:S02]  /*0500*/  ISETP.GE.U32.AND P1, PT, R25.reuse, UR10, PT ;  /* 0x0000000a19007c0c */ /* 0x040fe4000bf26070 */
[----:B------:R-:W-:Y:S02]  /*0510*/  VIMNMX R18, PT, PT, RZ, R21, !PT ;  /* 0x00000015ff127248 */ /* 0x000fe40007fe0100 */
[----:B------:R-:W4:Y:S01]  /*0520*/  LDG.E.U8 R22, desc[UR6][R22.64] ;  /* 0x0000000616167981 */ /* 0x000f22000c1e1100 */
[----:B------:R-:W-:-:S03]  /*0530*/  SEL R25, R25, UR5, !P1 ;  /* 0x0000000519197c07 */ /* 0x000fc6000c800000 */
[----:B------:R-:W5:Y:S01]  /*0540*/  LDG.E R21, desc[UR6][R26.64+0x4] ;  /* 0x000004061a157981 */ /* 0x000f62000c1e1900 */
[C---:B------:R-:W-:Y:S01]  /*0550*/  IMAD R18, R9.reuse, UR10, R18 ;  /* 0x0000000a09127c24 */ /* 0x040fe2000f8e0212 */
[----:B------:R-:W-:Y:S02]  /*0560*/  VIMNMX R28, PT, PT, RZ, R25, !PT ;  /* 0x00000019ff1c7248 */ /* 0x000fe40007fe0100 */
[----:B------:R-:W5:Y:S02]  /*0570*/  LDG.E R25, desc[UR6][R26.64+0x8] ;  /* 0x000008061a197981 */ /* 0x000f64000c1e1900 */
[----:B------:R-:W-:Y:S01]  /*0580*/  IADD3 R18, P1, PT, R18, UR12, RZ ;  /* 0x0000000c12127c10 */ /* 0x000fe2000ff3e0ff */
[----:B------:R-:W-:Y:S01]  /*0590*/  IMAD R28, R9, UR10, R28 ;  /* 0x0000000a091c7c24 */ /* 0x000fe2000f8e021c */
[----:B------:R-:W5:Y:S01]  /*05a0*/  LDG.E R23, desc[UR6][R26.64+0xc] ;  /* 0x00000c061a177981 */ /* 0x000f62000c1e1900 */
[----:B--2---:R-:W-:-:S05]  /*05b0*/  I2FP.F32.U32 R16, R16 ;  /* 0x0000001000107245 */ /* 0x004fca0000201000 */
[----:B---3--:R-:W-:Y:S01]  /*05c0*/  FFMA R24, R24, R16, R19 ;  /* 0x0000001018187223 */ /* 0x008fe20000000013 */
[----:B------:R-:W-:Y:S01]  /*05d0*/  IMAD.X R19, RZ, RZ, UR13, P1 ;  /* 0x0000000dff137e24 */ /* 0x000fe200088e06ff */
[----:B------:R-:W-:-:S04]  /*05e0*/  IADD3 R16, P1, PT, R28, UR12, RZ ;  /* 0x0000000c1c107c10 */ /* 0x000fc8000ff3e0ff */
[----:B------:R-:W2:Y:S01]  /*05f0*/  LDG.E.U8 R18, desc[UR6][R18.64] ;  /* 0x0000000612127981 */ /* 0x000ea2000c1e1100 */
[----:B------:R-:W-:-:S05]  /*0600*/  IMAD.X R17, RZ, RZ, UR13, P1 ;  /* 0x0000000dff117e24 */ /* 0x000fca00088e06ff */
[----:B------:R-:W3:Y:S01]  /*0610*/  LDG.E.U8 R16, desc[UR6][R16.64] ;  /* 0x0000000610107981 */ /* 0x000ee2000c1e1100 */
[----:B------:R-:W-:Y:S01]  /*0620*/  VIADD R28, R10, 0x5 ;  /* 0x000000050a1c7836 */ /* 0x000fe20000000000 */
[----:B----4-:R-:W-:-:S05]  /*0630*/  I2FP.F32.U32 R22, R22 ;  /* 0x0000001600167245 */ /* 0x010fca0000201000 */
[----:B-----5:R-:W-:Y:S01]  /*0640*/  FFMA R22, R21, R22, R24 ;  /* 0x0000001615167223 */ /* 0x020fe20000000018 */
[----:B------:R-:W-:-:S05]  /*0650*/  VIADD R21, R10, 0x4 ;  /* 0x000000040a157836 */ /* 0x000fca0000000000 */
[----:B------:R-:W-:-:S04]  /*0660*/  ISETP.GE.U32.AND P1, PT, R21, UR10, PT ;  /* 0x0000000a15007c0c */ /* 0x000fc8000bf26070 */
[----:B------:R-:W-:Y:S02]  /*0670*/  SEL R21, R21, UR5, !P1 ;  /* 0x0000000515157c07 */ /* 0x000fe4000c800000 */
[C---:B------:R-:W-:Y:S02]  /*0680*/  ISETP.GE.U32.AND P1, PT, R28.reuse, UR10, PT ;  /* 0x0000000a1c007c0c */ /* 0x040fe4000bf26070 */
[----:B------:R-:W-:Y:S02]  /*0690*/  VIMNMX R24, PT, PT, RZ, R21, !PT ;  /* 0x00000015ff187248 */ /* 0x000fe40007fe0100 */
[----:B------:R-:W-:-:S03]  /*06a0*/  SEL R28, R28, UR5, !P1 ;  /* 0x000000051c1c7c07 */ /* 0x000fc6000c800000 */
[----:B------:R-:W-:Y:S01]  /*06b0*/  IMAD R24, R9, UR10, R24 ;  /* 0x0000000a09187c24 */ /* 0x000fe2000f8e0218 */
[----:B------:R-:W-:-:S05]  /*06c0*/  VIMNMX R28, PT, PT, RZ, R28, !PT ;  /* 0x0000001cff1c7248 */ /* 0x000fca0007fe0100 */
[----:B------:R-:W-:Y:S01]  /*06d0*/  IMAD R28, R9, UR10, R28 ;  /* 0x0000000a091c7c24 */ /* 0x000fe2000f8e021c */
[----:B--2---:R-:W-:Y:S02]  /*06e0*/  I2FP.F32.U32 R18, R18 ;  /* 0x0000001200127245 */ /* 0x004fe40000201000 */
[----:B---3--:R-:W-:Y:S02]  /*06f0*/  I2FP.F32.U32 R21, R16 ;  /* 0x0000001000157245 */ /* 0x008fe40000201000 */
[----:B------:R-:W-:Y:S01]  /*0700*/  IADD3 R16, P1, PT, R24, UR12, RZ ;  /* 0x0000000c18107c10 */ /* 0x000fe2000ff3e0ff */
[----:B------:R-:W-:Y:S01]  /*0710*/  FFMA R18, R25, R18, R22 ;  /* 0x0000001219127223 */ /* 0x000fe20000000016 */
[----:B------:R-:W2:Y:S03]  /*0720*/  LDG.E R24, desc[UR6][R26.64+0x18] ;  /* 0x000018061a187981 */ /* 0x000ea6000c1e1900 */
[----:B------:R-:W-:-:S02]  /*0730*/  IMAD.X R17, RZ, RZ, UR13, P1 ;  /* 0x0000000dff117e24 */ /* 0x000fc400088e06ff */
[----:B------:R-:W-:Y:S01]  /*0740*/  FFMA R21, R23, R21, R18 ;  /* 0x0000001517157223 */ /* 0x000fe20000000012 */
[----:B------:R-:W-:Y:S01]  /*0750*/  IADD3 R18, P1, PT, R28, UR12, RZ ;  /* 0x0000000c1c127c10 */ /* 0x000fe2000ff3e0ff */
[----:B------:R-:W3:Y:S04]  /*0760*/  LDG.E R22, desc[UR6][R26.64+0x10] ;  /* 0x000010061a167981 */ /* 0x000ee8000c1e1900 */
[----:B------:R0:W4:Y:S01]  /*0770*/  LDG.E.U8 R28, desc[UR6][R16.64] ;  /* 0x00000006101c7981 */ /* 0x000122000c1e1100 */
[----:B------:R-:W-:-:S03]  /*0780*/  IMAD.X R19, RZ, RZ, UR13, P1 ;  /* 0x0000000dff137e24 */ /* 0x000fc600088e06ff */
[----:B------:R-:W5:Y:S04]  /*0790*/  LDG.E R23, desc[UR6][R26.64+0x14] ;  /* 0x000014061a177981 */ /* 0x000f68000c1e1900 */
[----:B------:R1:W2:Y:S01]  /*07a0*/  LDG.E R25, desc[UR6][R26.64+0x1c] ;  /* 0x00001c061a197981 */ /* 0x0002a2000c1e1900 */
[C---:B0-----:R-:W-:Y:S02]  /*07b0*/  VIADD R16, R10.reuse, 0x6 ;  /* 0x000000060a107836 */ /* 0x041fe40000000000 */
[----:B------:R-:W-:Y:S01]  /*07c0*/  VIADD R17, R10, 0x7 ;  /* 0x000000070a117836 */ /* 0x000fe20000000000 */
[----:B------:R0:W5:Y:S02]  /*07d0*/  LDG.E.U8 R29, desc[UR6][R18.64] ;  /* 0x00000006121d7981 */ /* 0x000164000c1e1100 */
[----:B------:R-:W-:-:S04]  /*07e0*/  ISETP.GE.U32.AND P1, PT, R16, UR10, PT ;  /* 0x0000000a10007c0c */ /* 0x000fc8000bf26070 */
[----:B------:R-:W-:Y:S02]  /*07f0*/  SEL R16, R16, UR5, !P1 ;  /* 0x0000000510107c07 */ /* 0x000fe4000c800000 */
[C---:B------:R-:W-:Y:S02]  /*0800*/  ISETP.GE.U32.AND P1, PT, R17.reuse, UR10, PT ;  /* 0x0000000a11007c0c */ /* 0x040fe4000bf26070 */
[----:B------:R-:W-:Y:S02]  /*0810*/  VIMNMX R16, PT, PT, RZ, R16, !PT ;  /* 0x00000010ff107248 */ /* 0x000fe40007fe0100 */
[----:B-1----:R-:W-:-:S03]  /*0820*/  SEL R27, R17, UR5, !P1 ;  /* 0x00000005111b7c07 */ /* 0x002fc6000c800000 */
[----:B------:R-:W-:Y:S01]  /*0830*/  IMAD R26, R9, UR10, R16 ;  /* 0x0000000a091a7c24 */ /* 0x000fe2000f8e0210 */
[----:B------:R-:W-:-:S04]  /*0840*/  VIMNMX R27, PT, PT, RZ, R27, !PT ;  /* 0x0000001bff1b7248 */ /* 0x000fc80007fe0100 */
[----:B------:R-:W-:Y:S01]  /*0850*/  IADD3 R16, P1, PT, R26, UR12, RZ ;  /* 0x0000000c1a107c10 */ /* 0x000fe2000ff3e0ff */
[----:B------:R-:W-:-:S04]  /*0860*/  IMAD R27, R9, UR10, R27 ;  /* 0x0000000a091b7c24 */ /* 0x000fc8000f8e021b */
[----:B------:R-:W-:Y:S01]  /*0870*/  IMAD.X R17, RZ, RZ, UR13, P1 ;  /* 0x0000000dff117e24 */ /* 0x000fe200088e06ff */
[----:B0-----:R-:W-:-:S04]  /*0880*/  IADD3 R18, P1, PT, R27, UR12, RZ ;  /* 0x0000000c1b127c10 */ /* 0x001fc8000ff3e0ff */
[----:B------:R-:W2:Y:S01]  /*0890*/  LDG.E.U8 R16, desc[UR6][R16.64] ;  /* 0x0000000610107981 */ /* 0x000ea2000c1e1100 */
[----:B------:R-:W-:-:S05]  /*08a0*/  IMAD.X R19, RZ, RZ, UR13, P1 ;  /* 0x0000000dff137e24 */ /* 0x000fca00088e06ff */
[----:B------:R-:W2:Y:S01]  /*08b0*/  LDG.E.U8 R18, desc[UR6][R18.64] ;  /* 0x0000000612127981 */ /* 0x000ea2000c1e1100 */
[----:B------:R-:W-:-:S05]  /*08c0*/  VIADD R11, R11, 0x8 ;  /* 0x000000080b0b7836 */ /* 0x000fca0000000000 */
[----:B------:R-:W-:Y:S01]  /*08d0*/  ISETP.NE.AND P1, PT, R11, RZ, PT ;  /* 0x000000ff0b00720c */ /* 0x000fe20003f25270 */
[----:B------:R-:W-:Y:S02]  /*08e0*/  VIADD R20, R20, 0x8 ;  /* 0x0000000814147836 */ /* 0x000fe40000000000 */
[----:B------:R-:W-:Y:S02]  /*08f0*/  VIADD R2, R2, 0x8 ;  /* 0x0000000802027836 */ /* 0x000fe40000000000 */
[----:B------:R-:W-:Y:S01]  /*0900*/  VIADD R10, R10, 0x8 ;  /* 0x000000080a0a7836 */ /* 0x000fe20000000000 */
[----:B----4-:R-:W-:-:S05]  /*0910*/  I2FP.F32.U32 R28, R28 ;  /* 0x0000001c001c7245 */ /* 0x010fca0000201000 */
[----:B---3--:R-:W-:Y:S01]  /*0920*/  FFMA R22, R22, R28, R21 ;  /* 0x0000001c16167223 */ /* 0x008fe20000000015 */
[----:B-----5:R-:W-:-:S05]  /*0930*/  I2FP.F32.U32 R29, R29 ;  /* 0x0000001d001d7245 */ /* 0x020fca0000201000 */
[----:B------:R-:W-:Y:S01]  /*0940*/  FFMA R23, R23, R29, R22 ;  /* 0x0000001d17177223 */ /* 0x000fe20000000016 */
[----:B--2---:R-:W-:-:S05]  /*0950*/  I2FP.F32.U32 R21, R16 ;  /* 0x0000001000157245 */ /* 0x004fca0000201000 */
[----:B------:R-:W-:Y:S01]  /*0960*/  FFMA R24, R24, R21, R23 ;  /* 0x0000001518187223 */ /* 0x000fe20000000017 */
[----:B------:R-:W-:-:S05]  /*0970*/  I2FP.F32.U32 R21, R18 ;  /* 0x0000001200157245 */ /* 0x000fca0000201000 */
[----:B------:R-:W-:Y:S01]  /*0980*/  FFMA R19, R25, R21, R24 ;  /* 0x0000001519137223 */ /* 0x000fe20000000018 */
[----:B------:R-:W-:Y:S06]  /*0990*/  @P1 BRA `(.L_x_4) ;  /* 0xfffffff800881947 */ /* 0x000fec000383ffff */
[----:B------:R-:W-:-:S07]  /*09a0*/  VIADD R2, R20, 0xfffffffd ;  /* 0xfffffffd14027836 */ /* 0x000fce0000000000 */
.L_x_3:
[----:B------:R-:W-:-:S13]  /*09b0*/  ISETP.NE.AND P1, PT, R6, RZ, PT ;  /* 0x000000ff0600720c */ /* 0x000fda0003f25270 */
[----:B------:R-:W-:Y:S05]  /*09c0*/  @!P1 BRA `(.L_x_5) ;  /* 0x0000000400a49947 */ /* 0x000fea0003800000 */
[----:B------:R-:W-:Y:S02]  /*09d0*/  VIADD R10, R6, 0xffffffff ;  /* 0xffffffff060a7836 */ /* 0x000fe40000000000 */
[----:B------:R-:W-:-:S03]  /*09e0*/  VIADD R18, R5, 0x1 ;  /* 0x0000000105127836 */ /* 0x000fc60000000000 */
[----:B------:R-:W-:Y:S02]  /*09f0*/  ISETP.GE.U32.AND P2, PT, R10, 0x3, PT ;  /* 0x000000030a00780c */ /* 0x000fe40003f46070 */
[----:B------:R-:W-:-:S11]  /*0a00*/  LOP3.LUT P1, R18, R18, 0x3, RZ, 0xc0, !PT ;  /* 0x0000000312127812 */ /* 0x000fd6000782c0ff */
[----:B------:R-:W-:Y:S05]  /*0a10*/  @!P2 BRA `(.L_x_6) ;  /* 0x0000000000c8a947 */ /* 0x000fea0003800000 */
[----:B------:R-:W0:Y:S01]  /*0a20*/  LDCU UR10, c[0x0][0x394] ;  /* 0x00007280ff0a77ac */ /* 0x000e220008000800 */
[----:B------:R-:W-:Y:S01]  /*0a30*/  IMAD.IADD R10, R3, 0x1, R2 ;  /* 0x00000001030a7824 */ /* 0x000fe200078e0202 */
[----:B------:R-:W1:Y:S01]  /*0a40*/  LDC.64 R16, c[0x0][0x398] ;  /* 0x0000e600ff107b82 */ /* 0x000e620000000a00 */
[----:B------:R-:W2:Y:S02]  /*0a50*/  LDCU.64 UR12, c[0x0][0x380] ;  /* 0x00007000ff0c77ac */ /* 0x000ea40008000a00 */
[C---:B------:R-:W-:Y:S02]  /*0a60*/  VIADD R14, R10.reuse, 0x1 ;  /* 0x000000010a0e7836 */ /* 0x040fe40000000000 */
[C---:B------:R-:W-:Y:S02]  /*0a70*/  VIADD R15, R10.reuse, 0x2 ;  /* 0x000000020a0f7836 */ /* 0x040fe40000000000 */
[C---:B------:R-:W-:Y:S01]  /*0a80*/  VIADD R20, R10.reuse, 0x3 ;  /* 0x000000030a147836 */ /* 0x040fe20000000000 */
[----:B0-----:R-:W-:-:S02]  /*0a90*/  ISETP.GE.U32.AND P2, PT, R10, UR10, PT ;  /* 0x0000000a0a007c0c */ /* 0x001fc4000bf46070 */
[----:B------:R-:W-:Y:S02]  /*0aa0*/  ISETP.GE.U32.AND P3, PT, R14, UR10, PT ;  /* 0x0000000a0e007c0c */ /* 0x000fe4000bf66070 */
[----:B------:R-:W-:Y:S02]  /*0ab0*/  SEL R11, R10, UR5, !P2 ;  /* 0x000000050a0b7c07 */ /* 0x000fe4000d000000 */
[----:B------:R-:W-:Y:S02]  /*0ac0*/  ISETP.GE.U32.AND P2, PT, R15, UR10, PT ;  /* 0x0000000a0f007c0c */ /* 0x000fe4000bf46070 */
[----:B------:R-:W-:Y:S02]  /*0ad0*/  VIMNMX R10, PT, PT, RZ, R11, !PT ;  /* 0x0000000bff0a7248 */ /* 0x000fe40007fe0100 */
[----:B------:R-:W-:Y:S02]  /*0ae0*/  SEL R14, R14, UR5, !P3 ;  /* 0x000000050e0e7c07 */ /* 0x000fe4000d800000 */
[----:B------:R-:W-:Y:S01]  /*0af0*/  ISETP.GE.U32.AND P3, PT, R20, UR10, PT ;  /* 0x0000000a14007c0c */ /* 0x000fe2000bf66070 */
[----:B------:R-:W-:Y:S01]  /*0b00*/  IMAD R10, R9, UR10, R10 ;  /* 0x0000000a090a7c24 */ /* 0x000fe2000f8e020a */
[----:B------:R-:W-:-:S02]  /*0b10*/  SEL R15, R15, UR5, !P2 ;  /* 0x000000050f0f7c07 */ /* 0x000fc4000d000000 */
[----:B------:R-:W-:Y:S02]  /*0b20*/  VIMNMX R14, PT, PT, RZ, R14, !PT ;  /* 0x0000000eff0e7248 */ /* 0x000fe40007fe0100 */
[----:B------:R-:W-:Y:S02]  /*0b30*/  SEL R11, R20, UR5, !P3 ;  /* 0x00000005140b7c07 */ /* 0x000fe4000d800000 */
[----:B------:R-:W-:Y:S01]  /*0b40*/  VIMNMX R22, PT, PT, RZ, R15, !PT ;  /* 0x0000000fff167248 */ /* 0x000fe20007fe0100 */
[C---:B------:R-:W-:Y:S01]  /*0b50*/  IMAD R14, R9.reuse, UR10, R14 ;  /* 0x0000000a090e7c24 */ /* 0x040fe2000f8e020e */
[----:B--2---:R-:W-:Y:S02]  /*0b60*/  IADD3 R20, P2, PT, R10, UR12, RZ ;  /* 0x0000000c0a147c10 */ /* 0x004fe4000ff5e0ff */
[----:B------:R-:W-:Y:S01]  /*0b70*/  VIMNMX R10, PT, PT, RZ, R11, !PT ;  /* 0x0000000bff0a7248 */ /* 0x000fe20007fe0100 */
[----:B------:R-:W-:Y:S01]  /*0b80*/  IMAD R22, R9, UR10, R22 ;  /* 0x0000000a09167c24 */ /* 0x000fe2000f8e0216 */
[----:B------:R-:W-:Y:S01]  /*0b90*/  IADD3 R14, P3, PT, R14, UR12, RZ ;  /* 0x0000000c0e0e7c10 */ /* 0x000fe2000ff7e0ff */
[----:B------:R-:W-:-:S02]  /*0ba0*/  IMAD.X R21, RZ, RZ, UR13, P2 ;  /* 0x0000000dff157e24 */ /* 0x000fc400090e06ff */
[----:B------:R-:W-:Y:S02]  /*0bb0*/  IMAD.IADD R11, R8, 0x1, R2 ;  /* 0x00000001080b7824 */ /* 0x000fe400078e0202 */
[----:B------:R-:W-:Y:S01]  /*0bc0*/  IMAD R23, R9, UR10, R10 ;  /* 0x0000000a09177c24 */ /* 0x000fe2000f8e020a */
[----:B------:R-:W-:Y:S01]  /*0bd0*/  IADD3 R10, P2, PT, R22, UR12, RZ ;  /* 0x0000000c160a7c10 */ /* 0x000fe2000ff5e0ff */
[----:B------:R-:W-:Y:S01]  /*0be0*/  IMAD.X R15, RZ, RZ, UR13, P3 ;  /* 0x0000000dff0f7e24 */ /* 0x000fe200098e06ff */
[----:B------:R-:W2:Y:S01]  /*0bf0*/  LDG.E.U8 R20, desc[UR6][R20.64] ;  /* 0x0000000614147981 */ /* 0x000ea2000c1e1100 */
[----:B-1----:R-:W-:Y:S01]  /*0c00*/  IMAD.WIDE R16, R11, 0x4, R16 ;  /* 0x000000040b107825 */ /* 0x002fe200078e0210 */
[----:B------:R-:W-:Y:S02]  /*0c10*/  IADD3 R22, P3, PT, R23, UR12, RZ ;  /* 0x0000000c17167c10 */ /* 0x000fe4000ff7e0ff */
[----:B------:R-:W3:Y:S01]  /*0c20*/  LDG.E.U8 R14, desc[UR6][R14.64] ;  /* 0x000000060e0e7981 */ /* 0x000ee2000c1e1100 */
[----:B------:R-:W-:-:S03]  /*0c30*/  IMAD.X R11, RZ, RZ, UR13, P2 ;  /* 0x0000000dff0b7e24 */ /* 0x000fc600090e06ff */
[----:B------:R-:W4:Y:S01]  /*0c40*/  LDG.E R24, desc[UR6][R16.64] ;  /* 0x0000000610187981 */ /* 0x000f22000c1e1900 */
[----:B------:R-:W-:-:S03]  /*0c50*/  IMAD.X R23, RZ, RZ, UR13, P3 ;  /* 0x0000000dff177e24 */ /* 0x000fc600098e06ff */
[----:B------:R-:W5:Y:S04]  /*0c60*/  LDG.E.U8 R10, desc[UR6][R10.64] ;  /* 0x000000060a0a7981 */ /* 0x000f68000c1e1100 */
[----:B------:R-:W5:Y:S04]  /*0c70*/  LDG.E R25, desc[UR6][R16.64+0x4] ;  /* 0x0000040610197981 */ /* 0x000f68000c1e1900 */
[----:B------:R-:W5:Y:S04]  /*0c80*/  LDG.E.U8 R22, desc[UR6][R22.64] ;  /* 0x0000000616167981 */ /* 0x000f68000c1e1100 */
[----:B------:R-:W5:Y:S04]  /*0c90*/  LDG.E R27, desc[UR6][R16.64+0x8] ;  /* 0x00000806101b7981 */ /* 0x000f68000c1e1900 */
[----:B------:R-:W5:Y:S01]  /*0ca0*/  LDG.E R29, desc[UR6][R16.64+0xc] ;  /* 0x00000c06101d7981 */ /* 0x000f62000c1e1900 */
[----:B------:R-:W-:Y:S01]  /*0cb0*/  VIADD R2, R2, 0x4 ;  /* 0x0000000402027836 */ /* 0x000fe20000000000 */
[----:B--2---:R-:W-:-:S02]  /*0cc0*/  I2FP.F32.U32 R20, R20 ;  /* 0x0000001400147245 */ /* 0x004fc40000201000 */
[----:B---3--:R-:W-:-:S03]  /*0cd0*/  I2FP.F32.U32 R21, R14 ;  /* 0x0000000e00157245 */ /* 0x008fc60000201000 */
[----:B----4-:R-:W-:Y:S01]  /*0ce0*/  FFMA R20, R24, R20, R19 ;  /* 0x0000001418147223 */ /* 0x010fe20000000013 */
[----:B-----5:R-:W-:-:S03]  /*0cf0*/  I2FP.F32.U32 R14, R10 ;  /* 0x0000000a000e7245 */ /* 0x020fc60000201000 */
[----:B------:R-:W-:Y:S01]  /*0d00*/  FFMA R20, R25, R21, R20 ;  /* 0x0000001519147223 */ /* 0x000fe20000000014 */
[----:B------:R-:W-:-:S03]  /*0d10*/  I2FP.F32.U32 R19, R22 ;  /* 0x0000001600137245 */ /* 0x000fc60000201000 */
[----:B------:R-:W-:-:S04]  /*0d20*/  FFMA R14, R27, R14, R20 ;  /* 0x0000000e1b0e7223 */ /* 0x000fc80000000014 */
[----:B------:R-:W-:-:S07]  /*0d30*/  FFMA R19, R29, R19, R14 ;  /* 0x000000131d137223 */ /* 0x000fce000000000e */
.L_x_6:
[----:B------:R-:W-:Y:S05]  /*0d40*/  @!P1 BRA `(.L_x_5) ;  /* 0x0000000000c49947 */ /* 0x000fea0003800000 */
[----:B------:R-:W-:Y:S02]  /*0d50*/  ISETP.NE.AND P2, PT, R18, 0x1, PT ;  /* 0x000000011200780c */ /* 0x000fe40003f45270 */
[----:B------:R-:W-:-:S04]  /*0d60*/  LOP3.LUT R10, R5, 0x1, RZ, 0xc0, !PT ;  /* 0x00000001050a7812 */ /* 0x000fc800078ec0ff */
[----:B------:R-:W-:-:S07]  /*0d70*/  ISETP.NE.U32.AND P1, PT, R10, 0x1, PT ;  /* 0x000000010a00780c */ /* 0x000fce0003f25070 */
[----:B------:R-:W-:Y:S06]  /*0d80*/  @!P2 BRA `(.L_x_7) ;  /* 0x000000000070a947 */ /* 0x000fec0003800000 */
[----:B------:R-:W0:Y:S01]  /*0d90*/  LDCU UR10, c[0x0][0x394] ;  /* 0x00007280ff0a77ac */ /* 0x000e220008000800 */
[----:B------:R-:W-:Y:S01]  /*0da0*/  IMAD.IADD R10, R3, 0x1, R2 ;  /* 0x00000001030a7824 */ /* 0x000fe200078e0202 */
[----:B------:R-:W1:Y:S01]  /*0db0*/  LDC.64 R16, c[0x0][0x398] ;  /* 0x0000e600ff107b82 */ /* 0x000e620000000a00 */
[----:B------:R-:W2:Y:S02]  /*0dc0*/  LDCU.64 UR12, c[0x0][0x380] ;  /* 0x00007000ff0c77ac */ /* 0x000ea40008000a00 */
[C---:B------:R-:W-:Y:S01]  /*0dd0*/  VIADD R11, R10.reuse, 0x1 ;  /* 0x000000010a0b7836 */ /* 0x040fe20000000000 */
[----:B0-----:R-:W-:-:S04]  /*0de0*/  ISETP.GE.U32.AND P2, PT, R10, UR10, PT ;  /* 0x0000000a0a007c0c */ /* 0x001fc8000bf46070 */
[C---:B------:R-:W-:Y:S02]  /*0df0*/  ISETP.GE.U32.AND P3, PT, R11.reuse, UR10, PT ;  /* 0x0000000a0b007c0c */ /* 0x040fe4000bf66070 */
[----:B------:R-:W-:Y:S02]  /*0e00*/  SEL R10, R10, UR5, !P2 ;  /* 0x000000050a0a7c07 */ /* 0x000fe4000d000000 */
[----:B------:R-:W-:Y:S02]  /*0e10*/  SEL R11, R11, UR5, !P3 ;  /* 0x000000050b0b7c07 */ /* 0x000fe4000d800000 */
[----:B------:R-:W-:Y:S02]  /*0e20*/  VIMNMX R10, PT, PT, RZ, R10, !PT ;  /* 0x0000000aff0a7248 */ /* 0x000fe40007fe0100 */
[----:B------:R-:W-:Y:S01]  /*0e30*/  VIMNMX R14, PT, PT, RZ, R11, !PT ;  /* 0x0000000bff0e7248 */ /* 0x000fe20007fe0100 */
[----:B------:R-:W-:Y:S02]  /*0e40*/  IMAD.IADD R11, R8, 0x1, R2 ;  /* 0x00000001080b7824 */ /* 0x000fe400078e0202 */
[----:B------:R-:W-:-:S02]  /*0e50*/  IMAD R10, R9, UR10, R10 ;  /* 0x0000000a090a7c24 */ /* 0x000fc4000f8e020a */
[----:B------:R-:W-:Y:S02]  /*0e60*/  IMAD R15, R9, UR10, R14 ;  /* 0x0000000a090f7c24 */ /* 0x000fe4000f8e020e */
[----:B-1----:R-:W-:Y:S01]  /*0e70*/  IMAD.WIDE R16, R11, 0x4, R16 ;  /* 0x000000040b107825 */ /* 0x002fe200078e0210 */
[----:B--2---:R-:W-:Y:S02]  /*0e80*/  IADD3 R14, P2, PT, R10, UR12, RZ ;  /* 0x0000000c0a0e7c10 */ /* 0x004fe4000ff5e0ff */
[----:B------:R-:W-:Y:S02]  /*0e90*/  IADD3 R10, P3, PT, R15, UR12, RZ ;  /* 0x0000000c0f0a7c10 */ /* 0x000fe4000ff7e0ff */
[----:B------:R-:W2:Y:S01]  /*0ea0*/  LDG.E R18, desc[UR6][R16.64] ;  /* 0x0000000610127981 */ /* 0x000ea2000c1e1900 */
[----:B------:R-:W-:Y:S02]  /*0eb0*/  IMAD.X R15, RZ, RZ, UR13, P2 ;  /* 0x0000000dff0f7e24 */ /* 0x000fe400090e06ff */
[----:B------:R-:W-:Y:S01]  /*0ec0*/  IMAD.X R11, RZ, RZ, UR13, P3 ;  /* 0x0000000dff0b7e24 */ /* 0x000fe200098e06ff */
[----:B------:R-:W3:Y:S04]  /*0ed0*/  LDG.E R21, desc[UR6][R16.64+0x4] ;  /* 0x0000040610157981 */ /* 0x000ee8000c1e1900 */
[----:B------:R-:W4:Y:S04]  /*0ee0*/  LDG.E.U8 R14, desc[UR6][R14.64] ;  /* 0x000000060e0e7981 */ /* 0x000f28000c1e1100 */
[----:B------:R-:W5:Y:S01]  /*0ef0*/  LDG.E.U8 R10, desc[UR6][R10.64] ;  /* 0x000000060a0a7981 */ /* 0x000f62000c1e1100 */
[----:B------:R-:W-:Y:S01]  /*0f00*/  VIADD R2, R2, 0x2 ;  /* 0x0000000202027836 */ /* 0x000fe20000000000 */
[----:B----4-:R-:W-:-:S02]  /*0f10*/  I2FP.F32.U32 R20, R14 ;  /* 0x0000000e00147245 */ /* 0x010fc40000201000 */
[----:B-----5:R-:W-:-:S03]  /*0f20*/  I2FP.F32.U32 R22, R10 ;  /* 0x0000000a00167245 */ /* 0x020fc60000201000 */
[----:B--2---:R-:W-:-:S04]  /*0f30*/  FFMA R18, R18, R20, R19 ;  /* 0x0000001412127223 */ /* 0x004fc80000000013 */
[----:B---3--:R-:W-:-:S07]  /*0f40*/  FFMA R19, R21, R22, R18 ;  /* 0x0000001615137223 */ /* 0x008fce0000000012 */
.L_x_7:
[----:B------:R-:W-:Y:S05]  /*0f50*/  @!P1 BRA `(.L_x_5) ;  /* 0x0000000000409947 */ /* 0x000fea0003800000 */
[----:B------:R-:W0:Y:S01]  /*0f60*/  LDCU UR10, c[0x0][0x394] ;  /* 0x00007280ff0a77ac */ /* 0x000e220008000800 */
[----:B------:R-:W-:Y:S01]  /*0f70*/  IMAD.IADD R14, R3, 0x1, R2 ;  /* 0x00000001030e7824 */ /* 0x000fe200078e0202 */
[----:B------:R-:W1:Y:S01]  /*0f80*/  LDC.64 R10, c[0x0][0x398] ;  /* 0x0000e600ff0a7b82 */ /* 0x000e620000000a00 */
[----:B------:R-:W2:Y:S03]  /*0f90*/  LDCU.64 UR12, c[0x0][0x380] ;  /* 0x00007000ff0c77ac */ /* 0x000ea60008000a00 */
[----:B0-----:R-:W-:-:S04]  /*0fa0*/  ISETP.GE.U32.AND P1, PT, R14, UR10, PT ;  /* 0x0000000a0e007c0c */ /* 0x001fc8000bf26070 */
[----:B------:R-:W-:-:S04]  /*0fb0*/  SEL R14, R14, UR5, !P1 ;  /* 0x000000050e0e7c07 */ /* 0x000fc8000c800000 */
[----:B------:R-:W-:-:S05]  /*0fc0*/  VIMNMX R14, PT, PT, RZ, R14, !PT ;  /* 0x0000000eff0e7248 */ /* 0x000fca0007fe0100 */
[----:B------:R-:W-:Y:S02]  /*0fd0*/  IMAD R14, R9, UR10, R14 ;  /* 0x0000000a090e7c24 */ /* 0x000fe4000f8e020e */
[----:B------:R-:W-:-:S03]  /*0fe0*/  IMAD.IADD R9, R8, 0x1, R2 ;  /* 0x0000000108097824 */ /* 0x000fc600078e0202 */
[----:B--2---:R-:W-:Y:S01]  /*0ff0*/  IADD3 R14, P1, PT, R14, UR12, RZ ;  /* 0x0000000c0e0e7c10 */ /* 0x004fe2000ff3e0ff */
[----:B-1----:R-:W-:-:S04]  /*1000*/  IMAD.WIDE R10, R9, 0x4, R10 ;  /* 0x00000004090a7825 */ /* 0x002fc800078e020a */
[----:B------:R-:W-:Y:S02]  /*1010*/  IMAD.X R15, RZ, RZ, UR13, P1 ;  /* 0x0000000dff0f7e24 */ /* 0x000fe400088e06ff */
[----:B------:R-:W2:Y:S04]  /*1020*/  LDG.E R10, desc[UR6][R10.64] ;  /* 0x000000060a0a7981 */ /* 0x000ea8000c1e1900 */
[----:B------:R-:W3:Y:S02]  /*1030*/  LDG.E.U8 R14, desc[UR6][R14.64] ;  /* 0x000000060e0e7981 */ /* 0x000ee4000c1e1100 */
[----:B---3--:R-:W-:-:S05]  /*1040*/  I2FP.F32.U32 R2, R14 ;  /* 0x0000000e00027245 */ /* 0x008fca0000201000 */
[----:B--2---:R-:W-:-:S07]  /*1050*/  FFMA R19, R10, R2, R19 ;  /* 0x000000020a137223 */ /* 0x004fce0000000013 */
.L_x_5:
[----:B------:R-:W-:Y:S05]  /*1060*/  @P0 BRA `(.L_x_8) ;  /* 0xfffffff000740947 */ /* 0x000fea000383ffff */
.L_x_2:
[----:B------:R-:W1:Y:S02]  /*1070*/  F2I.U32.TRUNC.NTZ R19, R19 ;  /* 0x0000001300137305 */ /* 0x000e64000020f000 */
[----:B-1----:R-:W-:Y:S01]  /*1080*/  STG.E.U8 desc[UR6][R12.64], R19 ;  /* 0x000000130c007986 */ /* 0x002fe2000c101106 */
[----:B------:R-:W-:Y:S05]  /*1090*/  EXIT ;  /* 0x000000000000794d */ /* 0x000fea0003800000 */
.L_x_9:
        /* <DEDUP_REMOVED lines=14> */
.L_x_15:


//--------------------- .text.increment_atomic    --------------------------
	.section	.text.increment_atomic,"ax",@progbits
	.align	128
        .global         increment_atomic
        .type           increment_atomic,@function
        .size           increment_atomic,(.L_x_16 - increment_atomic)
        .other          increment_atomic,@"STO_CUDA_ENTRY STV_DEFAULT"
increment_atomic:
.text.increment_atomic:
[----:B------:R-:W-:Y:S08]  /*0000*/  LDC R1, c[0x0][0x37c] ;  /* 0x0000df00ff017b82 */ /* 0x000ff00000000800 */
[----:B------:R-:W0:Y:S01]  /*0010*/  LDC R8, c[0x0][0x388] ;  /* 0x0000e200ff087b82 */ /* 0x000e220000000800 */
[----:B------:R-:W1:Y:S07]  /*0020*/  S2R R5, SR_TID.X ;  /* 0x0000000000057919 */ /* 0x000e6e0000002100 */
[----:B------:R-:W1:Y:S08]  /*0030*/  S2UR UR4, SR_CTAID.X ;  /* 0x00000000000479c3 */ /* 0x000e700000002500 */
[----:B------:R-:W1:Y:S01]  /*0040*/  LDC R0, c[0x0][0x360] ;  /* 0x0000d800ff007b82 */ /* 0x000e620000000800 */
[----:B0-----:R-:W-:-:S04]  /*0050*/  IABS R7, R8 ;  /* 0x0000000800077213 */ /* 0x001fc80000000000 */
[----:B------:R-:W0:Y:S01]  /*0060*/  I2F.RP R4, R7 ;  /* 0x0000000700047306 */ /* 0x000e220000209400 */
[----:B-1----:R-:W-:Y:S01]  /*0070*/  IMAD R0, R0, UR4, R5 ;  /* 0x0000000400007c24 */ /* 0x002fe2000f8e0205 */
[----:B------:R-:W1:Y:S06]  /*0080*/  LDCU.64 UR4, c[0x0][0x358] ;  /* 0x00006b00ff0477ac */ /* 0x000e6c0008000a00 */
[----:B0-----:R-:W0:Y:S01]  /*0090*/  MUFU.RCP R4, R4 ;  /* 0x0000000400047308 */ /* 0x001e220000001000 */
[----:B------:R-:W-:Y:S01]  /*00a0*/  ISETP.GE.AND P2, PT, R0, RZ, PT ;  /* 0x000000ff0000720c */ /* 0x000fe20003f46270 */
[----:B0-----:R-:W-:Y:S01]  /*00b0*/  VIADD R2, R4, 0xffffffe ;  /* 0x0ffffffe04027836 */ /* 0x001fe20000000000 */
[----:B------:R-:W-:-:S05]  /*00c0*/  IABS R4, R0 ;  /* 0x0000000000047213 */ /* 0x000fca0000000000 */
[----:B------:R0:W2:Y:S02]  /*00d0*/  F2I.FTZ.U32.TRUNC.NTZ R3, R2 ;  /* 0x0000000200037305 */ /* 0x0000a4000021f000 */
[----:B0-----:R-:W-:Y:S02]  /*00e0*/  HFMA2 R2, -RZ, RZ, 0, 0 ;  /* 0x00000000ff027431 */ /* 0x001fe400000001ff */
[----:B--2---:R-:W-:-:S04]  /*00f0*/  IMAD.MOV R6, RZ, RZ, -R3 ;  /* 0x000000ffff067224 */ /* 0x004fc800078e0a03 */
[----:B------:R-:W-:-:S04]  /*0100*/  IMAD R5, R6, R7, RZ ;  /* 0x0000000706057224 */ /* 0x000fc800078e02ff */
[----:B------:R-:W-:Y:S01]  /*0110*/  IMAD.HI.U32 R3, R3, R5, R2 ;  /* 0x0000000503037227 */ /* 0x000fe200078e0002 */
[----:B------:R-:W-:-:S05]  /*0120*/  MOV R5, 0x1 ;  /* 0x0000000100057802 */ /* 0x000fca0000000f00 */
[----:B------:R-:W-:-:S04]  /*0130*/  IMAD.HI.U32 R3, R3, R4, RZ ;  /* 0x0000000403037227 */ /* 0x000fc800078e00ff */
[----:B------:R-:W-:-:S04]  /*0140*/  IMAD.MOV R3, RZ, RZ, -R3 ;  /* 0x000000ffff037224 */ /* 0x000fc800078e0a03 */
[C---:B------:R-:W-:Y:S02]  /*0150*/  IMAD R4, R7.reuse, R3, R4 ;  /* 0x0000000307047224 */ /* 0x040fe400078e0204 */
[----:B------:R-:W0:Y:S03]  /*0160*/  LDC.64 R2, c[0x0][0x380] ;  /* 0x0000e000ff027b82 */ /* 0x000e260000000a00 */
[----:B------:R-:W-:-:S13]  /*0170*/  ISETP.GT.U32.AND P0, PT, R7, R4, PT ;  /* 0x000000040700720c */ /* 0x000fda0003f04070 */
[----:B------:R-:W-:Y:S02]  /*0180*/  @!P0 IADD3 R4, PT, PT, R4, -R7, RZ ;  /* 0x8000000704048210 */ /* 0x000fe40007ffe0ff */
[----:B------:R-:W-:Y:S02]  /*0190*/  ISETP.NE.AND P0, PT, R8, RZ, PT ;  /* 0x000000ff0800720c */ /* 0x000fe40003f05270 */
[----:B------:R-:W-:-:S13]  /*01a0*/  ISETP.GT.U32.AND P1, PT, R7, R4, PT ;  /* 0x000000040700720c */ /* 0x000fda0003f24070 */
[----:B------:R-:W-:-:S05]  /*01b0*/  @!P1 IMAD.IADD R4, R4, 0x1, -R7 ;  /* 0x0000000104049824 */ /* 0x000fca00078e0a07 */
[----:B------:R-:W-:Y:S02]  /*01c0*/  @!P2 IADD3 R4, PT, PT, -R4, RZ, RZ ;  /* 0x000000ff0404a210 */ /* 0x000fe40007ffe1ff */
[----:B------:R-:W-:-:S05]  /*01d0*/  @!P0 LOP3.LUT R4, RZ, R8, RZ, 0x33, !PT ;  /* 0x00000008ff048212 */ /* 0x000fca00078e33ff */
[----:B0-----:R-:W-:-:S05]  /*01e0*/  IMAD.WIDE R2, R4, 0x4, R2 ;  /* 0x0000000404027825 */ /* 0x001fca00078e0202 */
[----:B-1----:R-:W-:Y:S01]  /*01f0*/  REDG.E.ADD.STRONG.GPU desc[UR4][R2.64], R5 ;  /* 0x000000050200798e */ /* 0x002fe2000c12e104 */
[----:B------:R-:W-:Y:S05]  /*0200*/  EXIT ;  /* 0x000000000000794d */ /* 0x000fea0003800000 */
.L_x_10:
        /* <DEDUP_REMOVED lines=15> */
.L_x_16:


//--------------------- .text.increment_naive     --------------------------
	.section	.text.increment_naive,"ax",@progbits
	.align	128
        .global         increment_naive
        .type           increment_naive,@function
        .size           increment_naive,(.L_x_17 - increment_naive)
        .other          increment_naive,@"STO_CUDA_ENTRY STV_DEFAULT"
increment_naive:
.text.increment_naive:
        /* <DEDUP_REMOVED lines=17> */
[----:B------:R-:W-:-:S06]  /*0110*/  IMAD.HI.U32 R3, R3, R5, R2 ;  /* 0x0000000503037227 */ /* 0x000fcc00078e0002 */
        /* <DEDUP_REMOVED lines=12> */
[----:B-1----:R-:W2:Y:S02]  /*01e0*/  LDG.E R0, desc[UR4][R2.64] ;  /* 0x0000000402007981 */ /* 0x002ea4000c1e1900 */
[----:B--2---:R-:W-:-:S05]  /*01f0*/  IADD3 R5, PT, PT, R0, 0x1, RZ ;  /* 0x0000000100057810 */ /* 0x004fca0007ffe0ff */
[----:B------:R-:W-:Y:S01]  /*0200*/  STG.E desc[UR4][R2.64], R5 ;  /* 0x0000000502007986 */ /* 0x000fe2000c101904 */
[----:B------:R-:W-:Y:S05]  /*0210*/  EXIT ;  /* 0x000000000000794d */ /* 0x000fea0003800000 */
.L_x_11:
        /* <DEDUP_REMOVED lines=14> */
.L_x_17:


//--------------------- .text.rgba_to_greyscale   --------------------------
	.section	.text.rgba_to_greyscale,"ax",@progbits
	.align	128
        .global         rgba_to_greyscale
        .type           rgba_to_greyscale,@function
        .size           rgba_to_greyscale,(.L_x_18 - rgba_to_greyscale)
        .other          rgba_to_greyscale,@"STO_CUDA_ENTRY STV_DEFAULT"
rgba_to_greyscale:
.text.rgba_to_greyscale:
[----:B------:R-:W-:Y:S01]  /*0000*/  LDC R1, c[0x0][0x37c] ;  /* 0x0000df00ff017b82 */ /* 0x000fe20000000800 */
[----:B------:R-:W0:Y:S07]  /*0010*/  S2R R5, SR_CTAID.Y ;  /* 0x0000000000057919 */ /* 0x000e2e0000002600 */
[----:B------:R-:W0:Y:S01]  /*0020*/  S2UR UR6, SR_CTAID.X ;  /* 0x00000000000679c3 */ /* 0x000e220000002500 */
[----:B------:R-:W1:Y:S07]  /*0030*/  LDCU.64 UR4, c[0x0][0x358] ;  /* 0x00006b00ff0477ac */ /* 0x000e6e0008000a00 */
[----:B------:R-:W0:Y:S08]  /*0040*/  LDC R0, c[0x0][0x394] ;  /* 0x0000e500ff007b82 */ /* 0x000e300000000800 */
[----:B------:R-:W2:Y:S01]  /*0050*/  LDC.64 R2, c[0x0][0x380] ;  /* 0x0000e000ff027b82 */ /* 0x000ea20000000a00 */
[----:B0-----:R-:W-:Y:S01]  /*0060*/  IMAD R5, R0, UR6, R5 ;  /* 0x0000000600057c24 */ /* 0x001fe2000f8e0205 */
[----:B------:R-:W0:Y:S03]  /*0070*/  LDCU.64 UR6, c[0x0][0x388] ;  /* 0x00007100ff0677ac */ /* 0x000e260008000a00 */
[----:B--2---:R-:W-:-:S05]  /*0080*/  IMAD.WIDE.U32 R2, R5, 0x3, R2 ;  /* 0x0000000305027825 */ /* 0x004fca00078e0002 */
[----:B-1----:R-:W2:Y:S04]  /*0090*/  LDG.E.U8 R4, desc[UR4][R2.64+0x1] ;  /* 0x0000010402047981 */ /* 0x002ea8000c1e1100 */
[----:B------:R-:W3:Y:S04]  /*00a0*/  LDG.E.U8 R0, desc[UR4][R2.64] ;  /* 0x0000000402007981 */ /* 0x000ee8000c1e1100 */
[----:B------:R-:W4:Y:S01]  /*00b0*/  LDG.E.U8 R6, desc[UR4][R2.64+0x2] ;  /* 0x0000020402067981 */ /* 0x000f22000c1e1100 */
[----:B--2---:R-:W-:Y:S02]  /*00c0*/  I2FP.F32.U32 R4, R4 ;  /* 0x0000000400047245 */ /* 0x004fe40000201000 */
[----:B---3--:R-:W-:-:S03]  /*00d0*/  I2FP.F32.U32 R0, R0 ;  /* 0x0000000000007245 */ /* 0x008fc60000201000 */
[----:B------:R-:W-:Y:S01]  /*00e0*/  FMUL R7, R4, 0.58700001239776611328 ;  /* 0x3f1645a204077820 */ /* 0x000fe20000400000 */
[----:B0-----:R-:W-:Y:S02]  /*00f0*/  IADD3 R4, P0, PT, R5, UR6, RZ ;  /* 0x0000000605047c10 */ /* 0x001fe4000ff1e0ff */
[----:B----4-:R-:W-:Y:S01]  /*0100*/  I2FP.F32.U32 R6, R6 ;  /* 0x0000000600067245 */ /* 0x010fe20000201000 */
[----:B------:R-:W-:Y:S01]  /*0110*/  FFMA R7, R0, 0.29899999499320983887, R7 ;  /* 0x3e99168700077823 */ /* 0x000fe20000000007 */
[----:B------:R-:W-:-:S03]  /*0120*/  IADD3.X R5, PT, PT, RZ, UR7, RZ, P0, !PT ;  /* 0x00000007ff057c10 */ /* 0x000fc600087fe4ff */
[----:B------:R-:W-:-:S04]  /*0130*/  FFMA R6, R6, 0.11400000005960464478, R7 ;  /* 0x3de978d506067823 */ /* 0x000fc80000000007 */
[----:B------:R-:W0:Y:S02]  /*0140*/  F2I.U32.TRUNC.NTZ R7, R6 ;  /* 0x0000000600077305 */ /* 0x000e24000020f000 */
[----:B0-----:R-:W-:Y:S01]  /*0150*/  STG.E.U8 desc[UR4][R4.64], R7 ;  /* 0x0000000704007986 */ /* 0x001fe2000c101104 */
[----:B------:R-:W-:Y:S05]  /*0160*/  EXIT ;  /* 0x000000000000794d */ /* 0x000fea0003800000 */
.L_x_12:
        /* <DEDUP_REMOVED lines=9> */
.L_x_18:


//--------------------- .nv.shared.reserved.0     --------------------------
	.section	.nv.shared.reserved.0,"aw",@nobits
	.weak		__nv_reservedSMEM_offset_0_alias
	.size		__nv_reservedSMEM_offset_0_alias, 0, 64
	.other		__nv_reservedSMEM_offset_0_alias,@"STO_CUDA_RESERVED_SHARED STV_DEFAULT"
__nv_reservedSMEM_offset_0_alias:
	.zero		0
	.zero		64


//--------------------- .nv.constant0.recombineChannels --------------------------
	.section	.nv.constant0.recombineChannels,"a",@progbits
	.sectionflags	@""
	.align	4
.nv.constant0.recombineChannels:
	.zero		936


//--------------------- .nv.constant0.separateChannels --------------------------
	.section	.nv.constant0.separateChannels,"a",@progbits
	.sectionflags	@""
	.align	4
.nv.constant0.separateChannels:
	.zero		936


//--------------------- .nv.constant0.gaussian_blur --------------------------
	.section	.nv.constant0.gaussian_blur,"a",@progbits
	.sectionflags	@""
	.align	4
.nv.constant0.gaussian_blur:
	.zero		932


//--------------------- .nv.constant0.increment_atomic --------------------------
	.section	.nv.constant0.increment_atomic,"a",@progbits
	.sectionflags	@""
	.align	4
.nv.constant0.increment_atomic:
	.zero		908


//--------------------- .nv.constant0.increment_naive --------------------------
	.section	.nv.constant0.increment_naive,"a",@progbits
	.sectionflags	@""
	.align	4
.nv.constant0.increment_naive:
	.zero		908


//--------------------- .nv.constant0.rgba_to_greyscale --------------------------
	.section	.nv.constant0.rgba_to_greyscale,"a",@progbits
	.sectionflags	@""
	.align	4
.nv.constant0.rgba_to_greyscale:
	.zero		920


//--------------------- SYMBOLS --------------------------

	.type		.nv.reservedSmem.offset0,@object
	.size		.nv.reservedSmem.offset0,0x4
